def matmul_kernel(
    a_ptr,
    b_ptr,
    c_ptr,
    M,
    N,
    K,
    stride_am,
    stride_ak,
    stride_bk,
    stride_bn,
    stride_cm,
    stride_cn,
    BLOCK_M: tl.constexpr,
    BLOCK_N: tl.constexpr,
    BLOCK_K: tl.constexpr,
    GROUP_M: tl.constexpr,
):
    pid = tl.program_id(axis=0)
    num_pid_m = tl.cdiv(M, BLOCK_M)
    num_pid_n = tl.cdiv(N, BLOCK_N)
    num_pid_in_group = GROUP_M * num_pid_n
    group_id = pid // num_pid_in_group
    first_pid_m = group_id * GROUP_M
    group_size_m = min(num_pid_m - first_pid_m, GROUP_M)
    pid_m = first_pid_m + ((pid % num_pid_in_group) % group_size_m)
    pid_n = (pid % num_pid_in_group) // group_size_m

    offs_am = (pid_m * BLOCK_M + tl.arange(0, BLOCK_M)) % M
    offs_bn = (pid_n * BLOCK_N + tl.arange(0, BLOCK_N)) % N
    offs_k = tl.arange(0, BLOCK_K)
    a_ptrs = a_ptr + offs_am[:, None] * stride_am + offs_k[None, :] * stride_ak
    b_ptrs = b_ptr + offs_k[:, None] * stride_bk + offs_bn[None, :] * stride_bn

    acc = tl.zeros((BLOCK_M, BLOCK_N), dtype=tl.float32)
    for kk in range(0, tl.cdiv(K, BLOCK_K)):
        a = tl.load(a_ptrs, mask=offs_k[None, :] < K - kk * BLOCK_K, other=0.0)
        b = tl.load(b_ptrs, mask=offs_k[:, None] < K - kk * BLOCK_K, other=0.0)
        acc = tl.dot(a, b, acc)
        a_ptrs += BLOCK_K * stride_ak
        b_ptrs += BLOCK_K * stride_bk

    c = acc.to(c_ptr.dtype.element_ty)
    offs_cm = pid_m * BLOCK_M + tl.arange(0, BLOCK_M)
    offs_cn = pid_n * BLOCK_N + tl.arange(0, BLOCK_N)
    c_ptrs = c_ptr + offs_cm[:, None] * stride_cm + offs_cn[None, :] * stride_cn
    mask = (offs_cm[:, None] < M) & (offs_cn[None, :] < N)
    tl.store(c_ptrs, c, mask=mask)

# config = {"BLOCK_K": 64, "BLOCK_M": 16, "BLOCK_N": 16, "GROUP_M": 8, "arch": "sm_90", "dtype": "fp8e4m3", "num_ctas": 1, "num_stages": 2, "num_warps": 8}
# arch = sm_90


// ===== COMPILED SASS (sm_90a) =====

	.target	sm_90a

	.elftype	@"ET_EXEC"


//--------------------- .note.nv.tkinfo           --------------------------
	.section	.note.nv.tkinfo,"",@"SHT_NOTE"
	.sectionflags	@"SHF_NOTE_NV_TKINFO"
	.tkinfo
        /*0018*/ 	.word	0x00000002
        /*0030*/ 	.string	""
        /*0030*/ 	.string	"ptxas"
        /*0030*/ 	.string	"Cuda compilation tools, release 13.0, V13.0.88"
        /*0030*/ 	.string	"Build cuda_13.0.r13.0/compiler.36424714_0"
        /*0030*/ 	.string	"-v  -suppress-debug-info  -lineinfo  -arch sm_90a "



//--------------------- .note.nv.cuinfo           --------------------------
	.section	.note.nv.cuinfo,"",@"SHT_NOTE"
	.sectionflags	@"SHF_NOTE_NV_CUINFO"
        /*0018*/ 	.short	0x0002
        /*001a*/ 	.short	0x005a
        /*001c*/ 	.short	0x0082
	.zero		2


//--------------------- .nv.info                  --------------------------
	.section	.nv.info,"",@"SHT_CUDA_INFO"
	.align	4


	//----- nvinfo : EIATTR_REGCOUNT
	.align		4
        /*0000*/ 	.byte	0x04, 0x2f
        /*0002*/ 	.short	(.L_1 - .L_0)
	.align		4
.L_0:
        /*0004*/ 	.word	index@(matmul_kernel)
        /*0008*/ 	.word	0x00000040


	//----- nvinfo : EIATTR_FRAME_SIZE
	.align		4
.L_1:
        /*000c*/ 	.byte	0x04, 0x11
        /*000e*/ 	.short	(.L_3 - .L_2)
	.align		4
.L_2:
        /*0010*/ 	.word	index@(matmul_kernel)
        /*0014*/ 	.word	0x00000000


	//----- nvinfo : EIATTR_MIN_STACK_SIZE
	.align		4
.L_3:
        /*0018*/ 	.byte	0x04, 0x12
        /*001a*/ 	.short	(.L_5 - .L_4)
	.align		4
.L_4:
        /*001c*/ 	.word	index@(matmul_kernel)
        /*0020*/ 	.word	0x00000000
.L_5:


//--------------------- .nv.compat                --------------------------
	.section	.nv.compat,"",@"SHT_CUDA_COMPAT_INFO"
	.align	4
        /*0000*/ 	.byte	0x02, 0x09, 0x01, 0x00, 0x02, 0x02, 0x02, 0x00, 0x02, 0x05, 0x05, 0x00, 0x03, 0x07, 0x01, 0x01
        /*0010*/ 	.byte	0x02, 0x03, 0x00, 0x00, 0x02, 0x06, 0x01, 0x00, 0x04, 0x0b, 0x08, 0x00, 0x00, 0x00, 0x00, 0x00
        /*0020*/ 	.byte	0x00, 0x00, 0x00, 0x00


//--------------------- .nv.info.matmul_kernel    --------------------------
	.section	.nv.info.matmul_kernel,"",@"SHT_CUDA_INFO"
	.sectionflags	@""
	.align	4


	//----- nvinfo : EIATTR_CUDA_API_VERSION
	.align		4
        /*0000*/ 	.byte	0x04, 0x37
        /*0002*/ 	.short	(.L_7 - .L_6)
.L_6:
        /*0004*/ 	.word	0x00000082


	//----- nvinfo : EIATTR_KPARAM_INFO
	.align		4
.L_7:
        /*0008*/ 	.byte	0x04, 0x17
        /*000a*/ 	.short	(.L_9 - .L_8)
.L_8:
        /*000c*/ 	.word	0x00000000
        /*0010*/ 	.short	0x000d
        /*0012*/ 	.short	0x0048
        /*0014*/ 	.byte	0x00, 0xf4, 0x21, 0x00


	//----- nvinfo : EIATTR_KPARAM_INFO
	.align		4
.L_9:
        /*0018*/ 	.byte	0x04, 0x17
        /*001a*/ 	.short	(.L_11 - .L_10)
.L_10:
        /*001c*/ 	.word	0x00000000
        /*0020*/ 	.short	0x000c
        /*0022*/ 	.short	0x0040
        /*0024*/ 	.byte	0x00, 0xf4, 0x21, 0x00


	//----- nvinfo : EIATTR_KPARAM_INFO
	.align		4
.L_11:
        /*0028*/ 	.byte	0x04, 0x17
        /*002a*/ 	.short	(.L_13 - .L_12)
.L_12:
        /*002c*/ 	.word	0x00000000
        /*0030*/ 	.short	0x000b
        /*0032*/ 	.short	0x0038
        /*0034*/ 	.byte	0x00, 0xf0, 0x11, 0x00


	//----- nvinfo : EIATTR_KPARAM_INFO
	.align		4
.L_13:
        /*0038*/ 	.byte	0x04, 0x17
        /*003a*/ 	.short	(.L_15 - .L_14)
.L_14:
        /*003c*/ 	.word	0x00000000
        /*0040*/ 	.short	0x000a
        /*0042*/ 	.short	0x0034
        /*0044*/ 	.byte	0x00, 0xf0, 0x11, 0x00


	//----- nvinfo : EIATTR_KPARAM_INFO
	.align		4
.L_15:
        /*0048*/ 	.byte	0x04, 0x17
        /*004a*/ 	.short	(.L_17 - .L_16)
.L_16:
        /*004c*/ 	.word	0x00000000
        /*0050*/ 	.short	0x0009
        /*0052*/ 	.short	0x0030
        /*0054*/ 	.byte	0x00, 0xf0, 0x11, 0x00


	//----- nvinfo : EIATTR_KPARAM_INFO
	.align		4
.L_17:
        /*0058*/ 	.byte	0x04, 0x17
        /*005a*/ 	.short	(.L_19 - .L_18)
.L_18:
        /*005c*/ 	.word	0x00000000
        /*0060*/ 	.short	0x0008
        /*0062*/ 	.short	0x002c
        /*0064*/ 	.byte	0x00, 0xf0, 0x11, 0x00


	//----- nvinfo : EIATTR_KPARAM_INFO
	.align		4
.L_19:
        /*0068*/ 	.byte	0x04, 0x17
        /*006a*/ 	.short	(.L_21 - .L_20)
.L_20:
        /*006c*/ 	.word	0x00000000
        /*0070*/ 	.short	0x0007
        /*0072*/ 	.short	0x0028
        /*0074*/ 	.byte	0x00, 0xf0, 0x11, 0x00


	//----- nvinfo : EIATTR_KPARAM_INFO
	.align		4
.L_21:
        /*0078*/ 	.byte	0x04, 0x17
        /*007a*/ 	.short	(.L_23 - .L_22)
.L_22:
        /*007c*/ 	.word	0x00000000
        /*0080*/ 	.short	0x0006
        /*0082*/ 	.short	0x0024
        /*0084*/ 	.byte	0x00, 0xf0, 0x11, 0x00


	//----- nvinfo : EIATTR_KPARAM_INFO
	.align		4
.L_23:
        /*0088*/ 	.byte	0x04, 0x17
        /*008a*/ 	.short	(.L_25 - .L_24)
.L_24:
        /*008c*/ 	.word	0x00000000
        /*0090*/ 	.short	0x0005
        /*0092*/ 	.short	0x0020
        /*0094*/ 	.byte	0x00, 0xf0, 0x11, 0x00


	//----- nvinfo : EIATTR_KPARAM_INFO
	.align		4
.L_25:
        /*0098*/ 	.byte	0x04, 0x17
        /*009a*/ 	.short	(.L_27 - .L_26)
.L_26:
        /*009c*/ 	.word	0x00000000
        /*00a0*/ 	.short	0x0004
        /*00a2*/ 	.short	0x001c
        /*00a4*/ 	.byte	0x00, 0xf0, 0x11, 0x00


	//----- nvinfo : EIATTR_KPARAM_INFO
	.align		4
.L_27:
        /*00a8*/ 	.byte	0x04, 0x17
        /*00aa*/ 	.short	(.L_29 - .L_28)
.L_28:
        /*00ac*/ 	.word	0x00000000
        /*00b0*/ 	.short	0x0003
        /*00b2*/ 	.short	0x0018
        /*00b4*/ 	.byte	0x00, 0xf0, 0x11, 0x00


	//----- nvinfo : EIATTR_KPARAM_INFO
	.align		4
.L_29:
        /*00b8*/ 	.byte	0x04, 0x17
        /*00ba*/ 	.short	(.L_31 - .L_30)
.L_30:
        /*00bc*/ 	.word	0x00000000
        /*00c0*/ 	.short	0x0002
        /*00c2*/ 	.short	0x0010
        /*00c4*/ 	.byte	0x00, 0xf4, 0x21, 0x00


	//----- nvinfo : EIATTR_KPARAM_INFO
	.align		4
.L_31:
        /*00c8*/ 	.byte	0x04, 0x17
        /*00ca*/ 	.short	(.L_33 - .L_32)
.L_32:
        /*00cc*/ 	.word	0x00000000
        /*00d0*/ 	.short	0x0001
        /*00d2*/ 	.short	0x0008
        /*00d4*/ 	.byte	0x00, 0xf4, 0x21, 0x00


	//----- nvinfo : EIATTR_KPARAM_INFO
	.align		4
.L_33:
        /*00d8*/ 	.byte	0x04, 0x17
        /*00da*/ 	.short	(.L_35 - .L_34)
.L_34:
        /*00dc*/ 	.word	0x00000000
        /*00e0*/ 	.short	0x0000
        /*00e2*/ 	.short	0x0000
        /*00e4*/ 	.byte	0x00, 0xf4, 0x21, 0x00


	//----- nvinfo : EIATTR_SPARSE_MMA_MASK
	.align		4
.L_35:
        /*00e8*/ 	.byte	0x03, 0x50
        /*00ea*/ 	.short	0x0000


	//----- nvinfo : EIATTR_MAXREG_COUNT
	.align		4
        /*00ec*/ 	.byte	0x03, 0x1b
        /*00ee*/ 	.short	0x00ff


	//----- nvinfo : EIATTR_NUM_BARRIERS
	.align		4
        /*00f0*/ 	.byte	0x02, 0x4c
        /*00f2*/ 	.byte	0x01
	.zero		1


	//----- nvinfo : EIATTR_MERCURY_ISA_VERSION
	.align		4
        /*00f4*/ 	.byte	0x03, 0x5f
        /*00f6*/ 	.short	0x0101


	//----- nvinfo : EIATTR_EXIT_INSTR_OFFSETS
	.align		4
        /*00f8*/ 	.byte	0x04, 0x1c
        /*00fa*/ 	.short	(.L_37 - .L_36)


	//   ....[0]....
.L_36:
        /*00fc*/ 	.word	0x00001b80


	//   ....[1]....
        /*0100*/ 	.word	0x00001bb0


	//----- nvinfo : EIATTR_REQNTID
	.align		4
.L_37:
        /*0104*/ 	.byte	0x04, 0x10
        /*0106*/ 	.short	(.L_39 - .L_38)
.L_38:
        /*0108*/ 	.word	0x00000100
        /*010c*/ 	.word	0x00000001
        /*0110*/ 	.word	0x00000001


	//----- nvinfo : EIATTR_CBANK_PARAM_SIZE
	.align		4
.L_39:
        /*0114*/ 	.byte	0x03, 0x19
        /*0116*/ 	.short	0x0050


	//----- nvinfo : EIATTR_PARAM_CBANK
	.align		4
        /*0118*/ 	.byte	0x04, 0x0a
        /*011a*/ 	.short	(.L_41 - .L_40)
	.align		4
.L_40:
        /*011c*/ 	.word	index@(.nv.constant0.matmul_kernel)
        /*0120*/ 	.short	0x0210
        /*0122*/ 	.short	0x0050


	//----- nvinfo : EIATTR_SW_WAR
	.align		4
.L_41:
        /*0124*/ 	.byte	0x04, 0x36
        /*0126*/ 	.short	(.L_43 - .L_42)
.L_42:
        /*0128*/ 	.word	0x00000008
.L_43:


//--------------------- .nv.callgraph             --------------------------
	.section	.nv.callgraph,"",@"SHT_CUDA_CALLGRAPH"
	.align	4
	.sectionentsize	8
	.align		4
        /*0000*/ 	.word	0x00000000
	.align		4
        /*0004*/ 	.word	0xffffffff
	.align		4
        /*0008*/ 	.word	0x00000000
	.align		4
        /*000c*/ 	.word	0xfffffffe
	.align		4
        /*0010*/ 	.word	0x00000000
	.align		4
        /*0014*/ 	.word	0xfffffffd
	.align		4
        /*0018*/ 	.word	0x00000000
	.align		4
        /*001c*/ 	.word	0xfffffffc


//--------------------- .text.matmul_kernel       --------------------------
	.section	.text.matmul_kernel,"ax",@progbits
	.align	128
        .global         matmul_kernel
        .type           matmul_kernel,@function
        .size           matmul_kernel,(.L_x_3 - matmul_kernel)
        .other          matmul_kernel,@"STO_CUDA_ENTRY STV_DEFAULT"
matmul_kernel:
.text.matmul_kernel:
[----:B------:R-:W-:Y:S08]  /*0000*/  LDC R1, c[0x0][0x28] ;  /* 0x00000a00ff017b82 */ /* 0x000ff00000000800 */
[----:B------:R-:W0:Y:S01]  /*0010*/  LDC.64 R8, c[0x0][0x228] ;  /* 0x00008a00ff087b82 */ /* 0x000e220000000a00 */
[----:B------:R-:W1:Y:S01]  /*0020*/  S2R R5, SR_CTAID.X ;  /* 0x0000000000057919 */ /* 0x000e620000002500 */
[----:B------:R-:W-:Y:S01]  /*0030*/  UMOV UR4, 0x400 ;  /* 0x0000040000047882 */ /* 0x000fe20000000000 */
[----:B------:R-:W-:Y:S01]  /*0040*/  ULDC.64 UR6, c[0x0][0x208] ;  /* 0x0000820000067ab9 */ /* 0x000fe20000000a00 */
[----:B------:R-:W2:Y:S04]  /*0050*/  S2R R28, SR_TID.X ;  /* 0x00000000001c7919 */ /* 0x000ea80000002100 */
[----:B------:R-:W3:Y:S08]  /*0060*/  LDC R38, c[0x0][0x230] ;  /* 0x00008c00ff267b82 */ /* 0x000ef00000000800 */
[----:B------:R-:W4:Y:S01]  /*0070*/  S2UR UR5, SR_CgaCtaId ;  /* 0x00000000000579c3 */ /* 0x000f220000008800 */
[----:B0-----:R-:W-:-:S05]  /*0080*/  VIADD R0, R9, 0xf ;  /* 0x0000000f09007836 */ /* 0x001fca0000000000 */
[----:B------:R-:W-:Y:S01]  /*0090*/  SHF.R.S32.HI R3, RZ, 0x1f, R0 ;  /* 0x0000001fff037819 */ /* 0x000fe20000011400 */
[----:B---3--:R-:W-:-:S03]  /*00a0*/  VIADD R38, R38, 0x3f ;  /* 0x0000003f26267836 */ /* 0x008fc60000000000 */
[----:B------:R-:W-:Y:S02]  /*00b0*/  LEA.HI R3, R3, R0, RZ, 0x4 ;  /* 0x0000000003037211 */ /* 0x000fe400078f20ff */
[----:B-1----:R-:W-:Y:S02]  /*00c0*/  IABS R10, R5 ;  /* 0x00000005000a7213 */ /* 0x002fe40000000000 */
[----:B------:R-:W-:Y:S02]  /*00d0*/  SHF.R.S32.HI R3, RZ, 0x4, R3 ;  /* 0x00000004ff037819 */ /* 0x000fe40000011403 */
[----:B--2---:R-:W-:Y:S01]  /*00e0*/  LOP3.LUT R27, R28, 0xf, RZ, 0xc0, !PT ;  /* 0x0000000f1c1b7812 */ /* 0x004fe200078ec0ff */
[----:B----4-:R-:W-:Y:S01]  /*00f0*/  ULEA UR4, UR5, UR4, 0x18 ;  /* 0x0000000405047291 */ /* 0x010fe2000f8ec03f */
[----:B------:R-:W-:Y:S01]  /*0100*/  SHF.R.U32.HI R39, RZ, 0x4, R28 ;  /* 0x00000004ff277819 */ /* 0x000fe2000001161c */
[----:B------:R-:W-:-:S03]  /*0110*/  IMAD.SHL.U32 R4, R3, 0x8, RZ ;  /* 0x0000000803047824 */ /* 0x000fc600078e00ff */
[----:B------:R-:W-:Y:S02]  /*0120*/  SGXT.U32 R39, R39, 0x4 ;  /* 0x000000042727781a */ /* 0x000fe40000000000 */
[-C--:B------:R-:W-:Y:S02]  /*0130*/  IABS R7, R4.reuse ;  /* 0x0000000400077213 */ /* 0x080fe40000000000 */
[----:B------:R-:W-:Y:S02]  /*0140*/  IABS R12, R4 ;  /* 0x00000004000c7213 */ /* 0x000fe40000000000 */
[----:B------:R-:W0:Y:S08]  /*0150*/  I2F.RP R0, R7 ;  /* 0x0000000700007306 */ /* 0x000e300000209400 */
[----:B0-----:R-:W0:Y:S02]  /*0160*/  MUFU.RCP R0, R0 ;  /* 0x0000000000007308 */ /* 0x001e240000001000 */
[----:B0-----:R-:W-:-:S02]  /*0170*/  VIADD R2, R0, 0xffffffe ;  /* 0x0ffffffe00027836 */ /* 0x001fc40000000000 */
[----:B------:R-:W-:-:S04]  /*0180*/  IMAD.MOV R0, RZ, RZ, -R12 ;  /* 0x000000ffff007224 */ /* 0x000fc800078e0a0c */
[----:B------:R0:W1:Y:S02]  /*0190*/  F2I.FTZ.U32.TRUNC.NTZ R3, R2 ;  /* 0x0000000200037305 */ /* 0x000064000021f000 */
[----:B0-----:R-:W-:Y:S02]  /*01a0*/  IMAD.MOV.U32 R2, RZ, RZ, RZ ;  /* 0x000000ffff027224 */ /* 0x001fe400078e00ff */
[----:B-1----:R-:W-:-:S04]  /*01b0*/  IMAD.MOV R6, RZ, RZ, -R3 ;  /* 0x000000ffff067224 */ /* 0x002fc800078e0a03 */
[----:B------:R-:W-:Y:S02]  /*01c0*/  IMAD R11, R6, R7, RZ ;  /* 0x00000007060b7224 */ /* 0x000fe400078e02ff */
[----:B------:R-:W-:Y:S02]  /*01d0*/  IMAD.MOV.U32 R6, RZ, RZ, R10 ;  /* 0x000000ffff067224 */ /* 0x000fe400078e000a */
[----:B------:R-:W-:-:S06]  /*01e0*/  IMAD.HI.U32 R3, R3, R11, R2 ;  /* 0x0000000b03037227 */ /* 0x000fcc00078e0002 */
[----:B------:R-:W-:-:S04]  /*01f0*/  IMAD.HI.U32 R3, R3, R6, RZ ;  /* 0x0000000603037227 */ /* 0x000fc800078e00ff */
[----:B------:R-:W-:-:S05]  /*0200*/  IMAD R0, R3, R0, R6 ;  /* 0x0000000003007224 */ /* 0x000fca00078e0206 */
[----:B------:R-:W-:-:S13]  /*0210*/  ISETP.GT.U32.AND P1, PT, R7, R0, PT ;  /* 0x000000000700720c */ /* 0x000fda0003f24070 */
[----:B------:R-:W-:Y:S02]  /*0220*/  @!P1 IMAD.IADD R0, R0, 0x1, -R7 ;  /* 0x0000000100009824 */ /* 0x000fe400078e0a07 */
[----:B------:R-:W-:Y:S01]  /*0230*/  @!P1 VIADD R3, R3, 0x1 ;  /* 0x0000000103039836 */ /* 0x000fe20000000000 */
[----:B------:R-:W-:Y:S02]  /*0240*/  ISETP.NE.AND P1, PT, R4, RZ, PT ;  /* 0x000000ff0400720c */ /* 0x000fe40003f25270 */
[----:B------:R-:W-:Y:S02]  /*0250*/  ISETP.GE.U32.AND P0, PT, R0, R7, PT ;  /* 0x000000070000720c */ /* 0x000fe40003f06070 */
[----:B------:R-:W-:-:S04]  /*0260*/  LOP3.LUT R0, R5, R4, RZ, 0x3c, !PT ;  /* 0x0000000405007212 */ /* 0x000fc800078e3cff */
[----:B------:R-:W-:Y:S01]  /*0270*/  ISETP.GE.AND P2, PT, R0, RZ, PT ;  /* 0x000000ff0000720c */ /* 0x000fe20003f46270 */
[----:B------:R-:W-:-:S06]  /*0280*/  VIADD R0, R8, 0xf ;  /* 0x0000000f08007836 */ /* 0x000fcc0000000000 */
[----:B------:R-:W-:-:S04]  /*0290*/  @P0 VIADD R3, R3, 0x1 ;  /* 0x0000000103030836 */ /* 0x000fc80000000000 */
[----:B------:R-:W-:Y:S01]  /*02a0*/  IMAD.MOV.U32 R2, RZ, RZ, R3 ;  /* 0x000000ffff027224 */ /* 0x000fe200078e0003 */
[----:B------:R-:W-:-:S03]  /*02b0*/  SHF.R.S32.HI R3, RZ, 0x1f, R0 ;  /* 0x0000001fff037819 */ /* 0x000fc60000011400 */
[----:B------:R-:W-:Y:S01]  /*02c0*/  @!P2 IMAD.MOV R2, RZ, RZ, -R2 ;  /* 0x000000ffff02a224 */ /* 0x000fe200078e0a02 */
[----:B------:R-:W-:Y:S02]  /*02d0*/  @!P1 LOP3.LUT R2, RZ, R4, RZ, 0x33, !PT ;  /* 0x00000004ff029212 */ /* 0x000fe400078e33ff */
[----:B------:R-:W-:-:S03]  /*02e0*/  LEA.HI R3, R3, R0, RZ, 0x4 ;  /* 0x0000000003037211 */ /* 0x000fc600078f20ff */
[----:B------:R-:W-:Y:S02]  /*02f0*/  IMAD.SHL.U32 R6, R2, 0x8, RZ ;  /* 0x0000000802067824 */ /* 0x000fe400078e00ff */
[----:B------:R-:W-:-:S03]  /*0300*/  IMAD.MOV R2, RZ, RZ, -R2 ;  /* 0x000000ffff027224 */ /* 0x000fc600078e0a02 */
[----:B------:R-:W-:Y:S01]  /*0310*/  LEA.HI.SX32 R3, R3, -R6, 0x1c ;  /* 0x8000000603037211 */ /* 0x000fe200078fe2ff */
[----:B------:R-:W-:-:S03]  /*0320*/  IMAD R4, R4, R2, R5 ;  /* 0x0000000204047224 */ /* 0x000fc600078e0205 */
[----:B------:R-:W-:Y:S02]  /*0330*/  VIMNMX R13, R3, 0x8, PT ;  /* 0x00000008030d7848 */ /* 0x000fe40003fe0100 */
[----:B------:R-:W-:Y:S02]  /*0340*/  IABS R11, R4 ;  /* 0x00000004000b7213 */ /* 0x000fe40000000000 */
[----:B------:R-:W-:-:S04]  /*0350*/  IABS R7, R13 ;  /* 0x0000000d00077213 */ /* 0x000fc80000000000 */
[----:B------:R-:W0:Y:S08]  /*0360*/  I2F.RP R0, R7 ;  /* 0x0000000700007306 */ /* 0x000e300000209400 */
[----:B0-----:R-:W0:Y:S02]  /*0370*/  MUFU.RCP R0, R0 ;  /* 0x0000000000007308 */ /* 0x001e240000001000 */
[----:B0-----:R-:W-:-:S06]  /*0380*/  VIADD R3, R0, 0xffffffe ;  /* 0x0ffffffe00037836 */ /* 0x001fcc0000000000 */
[----:B------:R-:W0:Y:S02]  /*0390*/  F2I.FTZ.U32.TRUNC.NTZ R3, R3 ;  /* 0x0000000300037305 */ /* 0x000e24000021f000 */
[----:B0-----:R-:W-:-:S04]  /*03a0*/  IMAD.MOV R10, RZ, RZ, -R3 ;  /* 0x000000ffff0a7224 */ /* 0x001fc800078e0a03 */
[----:B------:R-:W-:Y:S01]  /*03b0*/  IMAD.MOV.U32 R2, RZ, RZ, R10 ;  /* 0x000000ffff027224 */ /* 0x000fe200078e000a */
[----:B------:R-:W-:-:S03]  /*03c0*/  IABS R10, R13 ;  /* 0x0000000d000a7213 */ /* 0x000fc60000000000 */
[----:B------:R-:W-:Y:S02]  /*03d0*/  IMAD R5, R2, R7, RZ ;  /* 0x0000000702057224 */ /* 0x000fe400078e02ff */
[----:B------:R-:W-:Y:S02]  /*03e0*/  IMAD.MOV.U32 R2, RZ, RZ, RZ ;  /* 0x000000ffff027224 */ /* 0x000fe400078e00ff */
[----:B------:R-:W-:Y:S02]  /*03f0*/  IMAD.MOV R0, RZ, RZ, -R10 ;  /* 0x000000ffff007224 */ /* 0x000fe400078e0a0a */
        /* <DEDUP_REMOVED lines=9> */
[----:B------:R-:W-:-:S07]  /*0490*/  ISETP.GE.AND P2, PT, R0, RZ, PT ;  /* 0x000000ff0000720c */ /* 0x000fce0003f46270 */
[----:B------:R-:W-:Y:S01]  /*04a0*/  @P0 VIADD R2, R2, 0x1 ;  /* 0x0000000102020836 */ /* 0x000fe20000000000 */
[----:B------:R-:W-:-:S05]  /*04b0*/  ISETP.GT.AND P0, PT, R38, 0x3f, PT ;  /* 0x0000003f2600780c */ /* 0x000fca0003f04270 */
[----:B------:R-:W-:Y:S01]  /*04c0*/  @!P2 IMAD.MOV R2, RZ, RZ, -R2 ;  /* 0x000000ffff02a224 */ /* 0x000fe200078e0a02 */
[----:B------:R-:W-:-:S05]  /*04d0*/  @!P1 LOP3.LUT R2, RZ, R13, RZ, 0x33, !PT ;  /* 0x0000000dff029212 */ /* 0x000fca00078e33ff */
[----:B------:R-:W-:Y:S02]  /*04e0*/  IMAD.MOV R0, RZ, RZ, -R2 ;  /* 0x000000ffff007224 */ /* 0x000fe400078e0a02 */
[----:B------:R-:W-:Y:S01]  /*04f0*/  @!P0 IMAD.SHL.U32 R26, R28, 0x2, RZ ;  /* 0x000000021c1a8824 */ /* 0x000fe200078e00ff */
[----:B------:R-:W-:Y:S01]  /*0500*/  @!P0 CS2R R16, SRZ ;  /* 0x0000000000108805 */ /* 0x000fe2000001ff00 */
[----:B------:R-:W-:Y:S01]  /*0510*/  IMAD R0, R13, R0, R4 ;  /* 0x000000000d007224 */ /* 0x000fe200078e0204 */
[----:B------:R-:W-:Y:S01]  /*0520*/  @!P0 CS2R R18, SRZ ;  /* 0x0000000000128805 */ /* 0x000fe2000001ff00 */
[----:B------:R-:W-:Y:S02]  /*0530*/  IMAD.SHL.U32 R25, R2, 0x10, RZ ;  /* 0x0000001002197824 */ /* 0x000fe400078e00ff */
[----:B------:R-:W-:-:S04]  /*0540*/  IMAD.IADD R0, R6, 0x1, R0 ;  /* 0x0000000106007824 */ /* 0x000fc800078e0200 */
[----:B------:R-:W-:Y:S01]  /*0550*/  IMAD R27, R0, 0x10, R27 ;  /* 0x00000010001b7824 */ /* 0x000fe200078e021b */
[----:B------:R-:W-:Y:S06]  /*0560*/  @!P0 BRA `(.L_x_0) ;  /* 0x0000001000b88947 */ /* 0x000fec0003800000 */
[----:B------:R-:W-:Y:S01]  /*0570*/  IABS R2, R8 ;  /* 0x0000000800027213 */ /* 0x000fe20000000000 */
[C---:B------:R-:W-:Y:S01]  /*0580*/  IMAD.SHL.U32 R26, R28.reuse, 0x2, RZ ;  /* 0x000000021c1a7824 */ /* 0x040fe200078e00ff */
[----:B------:R-:W-:Y:S01]  /*0590*/  IABS R0, R9 ;  /* 0x0000000900007213 */ /* 0x000fe20000000000 */
[----:B------:R-:W-:Y:S01]  /*05a0*/  ULDC UR5, c[0x0][0x240] ;  /* 0x0000900000057ab9 */ /* 0x000fe20000000800 */
[----:B------:R-:W0:Y:S01]  /*05b0*/  I2F.RP R11, R2 ;  /* 0x00000002000b7306 */ /* 0x000e220000209400 */
[--C-:B------:R-:W-:Y:S01]  /*05c0*/  SHF.R.U32.HI R12, RZ, 0x6, R28.reuse ;  /* 0x00000006ff0c7819 */ /* 0x100fe2000001161c */
[----:B------:R-:W-:Y:S01]  /*05d0*/  ULDC UR8, c[0x0][0x234] ;  /* 0x00008d0000087ab9 */ /* 0x000fe20000000800 */
[----:B------:R-:W-:Y:S01]  /*05e0*/  IABS R16, R27 ;  /* 0x0000001b00107213 */ /* 0x000fe20000000000 */
[----:B------:R-:W-:Y:S01]  /*05f0*/  ULDC.64 UR12, c[0x0][0x218] ;  /* 0x00008600000c7ab9 */ /* 0x000fe20000000a00 */
[----:B------:R-:W-:Y:S01]  /*0600*/  LEA.HI R3, R28, R25, RZ, 0x1a ;  /* 0x000000191c037211 */ /* 0x000fe200078fd0ff */
[----:B------:R-:W-:Y:S01]  /*0610*/  ULDC.64 UR10, c[0x0][0x210] ;  /* 0x00008400000a7ab9 */ /* 0x000fe20000000a00 */
[----:B------:R-:W-:Y:S01]  /*0620*/  ISETP.GE.AND P6, PT, R27, RZ, PT ;  /* 0x000000ff1b00720c */ /* 0x000fe20003fc6270 */
[----:B------:R-:W1:Y:S01]  /*0630*/  I2F.RP R10, R0 ;  /* 0x00000000000a7306 */ /* 0x000e620000209400 */
[----:B------:R-:W-:-:S02]  /*0640*/  SHF.R.S32.HI R24, RZ, 0x1, R28 ;  /* 0x00000001ff187819 */ /* 0x000fc4000001141c */
[C---:B------:R-:W-:Y:S02]  /*0650*/  LOP3.LUT R31, R39.reuse, 0x10, RZ, 0xfc, !PT ;  /* 0x00000010271f7812 */ /* 0x040fe400078efcff */
[----:B------:R-:W-:Y:S02]  /*0660*/  SGXT R24, R24, 0x1 ;  /* 0x000000011818781a */ /* 0x000fe40000000200 */
[----:B------:R-:W-:Y:S01]  /*0670*/  LOP3.LUT R29, R39, 0x20, RZ, 0xfc, !PT ;  /* 0x00000020271d7812 */ /* 0x000fe200078efcff */
[----:B0-----:R-:W0:Y:S01]  /*0680*/  MUFU.RCP R11, R11 ;  /* 0x0000000b000b7308 */ /* 0x001e220000001000 */
[C---:B------:R-:W-:Y:S02]  /*0690*/  LEA.HI R41, R28.reuse, 0x30, RZ, 0x1c ;  /* 0x000000301c297811 */ /* 0x040fe400078fe0ff */
[----:B------:R-:W-:-:S05]  /*06a0*/  LOP3.LUT R40, R28, 0x3f, RZ, 0xc0, !PT ;  /* 0x0000003f1c287812 */ /* 0x000fca00078ec0ff */
[----:B-1----:R-:W1:Y:S01]  /*06b0*/  MUFU.RCP R10, R10 ;  /* 0x0000000a000a7308 */ /* 0x002e620000001000 */
[----:B0-----:R-:W-:-:S07]  /*06c0*/  VIADD R6, R11, 0xffffffe ;  /* 0x0ffffffe0b067836 */ /* 0x001fce0000000000 */
[----:B------:R0:W2:Y:S01]  /*06d0*/  F2I.FTZ.U32.TRUNC.NTZ R7, R6 ;  /* 0x0000000600077305 */ /* 0x0000a2000021f000 */
[----:B-1----:R-:W-:Y:S01]  /*06e0*/  VIADD R4, R10, 0xffffffe ;  /* 0x0ffffffe0a047836 */ /* 0x002fe20000000000 */
[----:B------:R-:W-:-:S06]  /*06f0*/  SGXT.U32 R10, R12, 0x2 ;  /* 0x000000020c0a781a */ /* 0x000fcc0000000000 */
[----:B------:R1:W3:Y:S01]  /*0700*/  F2I.FTZ.U32.TRUNC.NTZ R5, R4 ;  /* 0x0000000400057305 */ /* 0x0002e2000021f000 */
[----:B0-----:R-:W-:Y:S01]  /*0710*/  IMAD.MOV.U32 R6, RZ, RZ, RZ ;  /* 0x000000ffff067224 */ /* 0x001fe200078e00ff */
[----:B------:R-:W-:-:S04]  /*0720*/  LOP3.LUT R14, R25, R10, RZ, 0xfc, !PT ;  /* 0x0000000a190e7212 */ /* 0x000fc800078efcff */
[----:B------:R-:W-:Y:S01]  /*0730*/  LOP3.LUT R18, R14, 0x4, RZ, 0xfc, !PT ;  /* 0x000000040e127812 */ /* 0x000fe200078efcff */
[----:B--2---:R-:W-:Y:S01]  /*0740*/  IMAD.MOV R15, RZ, RZ, -R7 ;  /* 0x000000ffff0f7224 */ /* 0x004fe200078e0a07 */
[----:B------:R-:W-:Y:S01]  /*0750*/  IABS R19, R14 ;  /* 0x0000000e00137213 */ /* 0x000fe20000000000 */
[----:B-1----:R-:W-:Y:S01]  /*0760*/  IMAD.MOV.U32 R4, RZ, RZ, RZ ;  /* 0x000000ffff047224 */ /* 0x002fe200078e00ff */
[----:B------:R-:W-:Y:S01]  /*0770*/  IABS R17, R18 ;  /* 0x0000001200117213 */ /* 0x000fe20000000000 */
[----:B------:R-:W-:Y:S02]  /*0780*/  IMAD R11, R15, R2, RZ ;  /* 0x000000020f0b7224 */ /* 0x000fe400078e02ff */
[----:B---3--:R-:W-:Y:S02]  /*0790*/  IMAD.MOV R13, RZ, RZ, -R5 ;  /* 0x000000ffff0d7224 */ /* 0x008fe400078e0a05 */
[----:B------:R-:W-:-:S04]  /*07a0*/  IMAD.HI.U32 R7, R7, R11, R6 ;  /* 0x0000000b07077227 */ /* 0x000fc800078e0006 */
[----:B------:R-:W-:Y:S01]  /*07b0*/  IMAD.MOV.U32 R11, RZ, RZ, R16 ;  /* 0x000000ffff0b7224 */ /* 0x000fe200078e0010 */
[----:B------:R-:W-:Y:S01]  /*07c0*/  LOP3.LUT R16, R14, 0x8, RZ, 0xfc, !PT ;  /* 0x000000080e107812 */ /* 0x000fe200078efcff */
[----:B------:R-:W-:Y:S02]  /*07d0*/  VIADD R6, R3, 0xc ;  /* 0x0000000c03067836 */ /* 0x000fe40000000000 */
[----:B------:R-:W-:Y:S01]  /*07e0*/  IMAD R3, R13, R0, RZ ;  /* 0x000000000d037224 */ /* 0x000fe200078e02ff */
[----:B------:R-:W-:Y:S01]  /*07f0*/  IABS R15, R16 ;  /* 0x00000010000f7213 */ /* 0x000fe20000000000 */
[----:B------:R-:W-:Y:S01]  /*0800*/  IMAD.HI.U32 R7, R7, R11, RZ ;  /* 0x0000000b07077227 */ /* 0x000fe200078e00ff */
[----:B------:R-:W-:-:S03]  /*0810*/  IABS R13, R6 ;  /* 0x00000006000d7213 */ /* 0x000fc60000000000 */
[----:B------:R-:W-:-:S04]  /*0820*/  IMAD.HI.U32 R4, R5, R3, R4 ;  /* 0x0000000305047227 */ /* 0x000fc800078e0004 */
[----:B------:R-:W-:Y:S02]  /*0830*/  IMAD.MOV R7, RZ, RZ, -R7 ;  /* 0x000000ffff077224 */ /* 0x000fe400078e0a07 */
[----:B------:R-:W-:-:S04]  /*0840*/  IMAD.HI.U32 R3, R4, R13, RZ ;  /* 0x0000000d04037227 */ /* 0x000fc800078e00ff */
[----:B------:R-:W-:-:S04]  /*0850*/  IMAD.HI.U32 R5, R4, R15, RZ ;  /* 0x0000000f04057227 */ /* 0x000fc800078e00ff */
[----:B------:R-:W-:Y:S02]  /*0860*/  IMAD R11, R2, R7, R11 ;  /* 0x00000007020b7224 */ /* 0x000fe400078e020b */
[----:B------:R-:W-:-:S03]  /*0870*/  IMAD.HI.U32 R7, R4, R17, RZ ;  /* 0x0000001104077227 */ /* 0x000fc600078e00ff */
[----:B------:R-:W-:Y:S01]  /*0880*/  ISETP.GT.U32.AND P0, PT, R2, R11, PT ;  /* 0x0000000b0200720c */ /* 0x000fe20003f04070 */
[----:B------:R-:W-:-:S04]  /*0890*/  IMAD.HI.U32 R4, R4, R19, RZ ;  /* 0x0000001304047227 */ /* 0x000fc800078e00ff */
[----:B------:R-:W-:Y:S02]  /*08a0*/  IMAD.MOV R3, RZ, RZ, -R3 ;  /* 0x000000ffff037224 */ /* 0x000fe400078e0a03 */
[----:B------:R-:W-:Y:S02]  /*08b0*/  IMAD.MOV R10, RZ, RZ, -R5 ;  /* 0x000000ffff0a7224 */ /* 0x000fe400078e0a05 */
[----:B------:R-:W-:Y:S02]  /*08c0*/  IMAD.MOV R12, RZ, RZ, -R7 ;  /* 0x000000ffff0c7224 */ /* 0x000fe400078e0a07 */
[----:B------:R-:W-:Y:S02]  /*08d0*/  IMAD.MOV R4, RZ, RZ, -R4 ;  /* 0x000000ffff047224 */ /* 0x000fe400078e0a04 */
[C---:B------:R-:W-:Y:S01]  /*08e0*/  IMAD R5, R0.reuse, R3, R13 ;  /* 0x0000000300057224 */ /* 0x040fe200078e020d */
[----:B------:R-:W-:Y:S01]  /*08f0*/  SHF.R.S32.HI R3, RZ, 0x1f, R38 ;  /* 0x0000001fff037819 */ /* 0x000fe20000011426 */
[----:B------:R-:W-:-:S02]  /*0900*/  IMAD R7, R0, R10, R15 ;  /* 0x0000000a00077224 */ /* 0x000fc400078e020f */
[C---:B------:R-:W-:Y:S01]  /*0910*/  IMAD R15, R0.reuse, R4, R19 ;  /* 0x00000004000f7224 */ /* 0x040fe200078e0213 */
[C---:B------:R-:W-:Y:S01]  /*0920*/  ISETP.GT.U32.AND P2, PT, R0.reuse, R5, PT ;  /* 0x000000050000720c */ /* 0x040fe20003f44070 */
[C---:B------:R-:W-:Y:S01]  /*0930*/  IMAD R13, R0.reuse, R12, R17 ;  /* 0x0000000c000d7224 */ /* 0x040fe200078e0211 */
[C---:B------:R-:W-:Y:S01]  /*0940*/  ISETP.GT.U32.AND P4, PT, R0.reuse, R7, PT ;  /* 0x000000070000720c */ /* 0x040fe20003f84070 */
[----:B------:R-:W-:Y:S01]  /*0950*/  @!P0 IMAD.IADD R11, R11, 0x1, -R2 ;  /* 0x000000010b0b8824 */ /* 0x000fe200078e0a02 */
[----:B------:R-:W-:Y:S01]  /*0960*/  ISETP.GT.U32.AND P3, PT, R0, R15, PT ;  /* 0x0000000f0000720c */ /* 0x000fe20003f64070 */
[----:B------:R-:W-:Y:S01]  /*0970*/  IMAD.SHL.U32 R10, R28, 0x10, RZ ;  /* 0x000000101c0a7824 */ /* 0x000fe200078e00ff */
[----:B------:R-:W-:Y:S01]  /*0980*/  ISETP.GT.U32.AND P5, PT, R0, R13, PT ;  /* 0x0000000d0000720c */ /* 0x000fe20003fa4070 */
[----:B------:R-:W-:Y:S01]  /*0990*/  IMAD.SHL.U32 R17, R28, 0x40, RZ ;  /* 0x000000401c117824 */ /* 0x000fe200078e00ff */
[----:B------:R-:W-:Y:S02]  /*09a0*/  ISETP.GT.U32.AND P1, PT, R2, R11, PT ;  /* 0x0000000b0200720c */ /* 0x000fe40003f24070 */
[----:B------:R-:W-:-:S02]  /*09b0*/  ISETP.GE.AND P0, PT, R6, RZ, PT ;  /* 0x000000ff0600720c */ /* 0x000fc40003f06270 */
[----:B------:R-:W-:Y:S01]  /*09c0*/  LEA.HI R38, R3, R38, RZ, 0x6 ;  /* 0x0000002603267211 */ /* 0x000fe200078f30ff */
[--C-:B------:R-:W-:Y:S01]  /*09d0*/  @!P2 IMAD.IADD R5, R5, 0x1, -R0.reuse ;  /* 0x000000010505a824 */ /* 0x100fe200078e0a00 */
[----:B------:R-:W-:Y:S01]  /*09e0*/  LOP3.LUT R19, R10, 0x200, RZ, 0xc0, !PT ;  /* 0x000002000a137812 */ /* 0x000fe200078ec0ff */
[--C-:B------:R-:W-:Y:S01]  /*09f0*/  @!P4 IMAD.IADD R7, R7, 0x1, -R0.reuse ;  /* 0x000000010707c824 */ /* 0x100fe200078e0a00 */
[----:B------:R-:W-:Y:S01]  /*0a00*/  LOP3.LUT R10, R17, 0x1c0, RZ, 0xc0, !PT ;  /* 0x000001c0110a7812 */ /* 0x000fe200078ec0ff */
[--C-:B------:R-:W-:Y:S01]  /*0a10*/  @!P3 IMAD.IADD R15, R15, 0x1, -R0.reuse ;  /* 0x000000010f0fb824 */ /* 0x100fe200078e0a00 */
[C---:B------:R-:W-:Y:S01]  /*0a20*/  ISETP.GT.U32.AND P2, PT, R0.reuse, R5, PT ;  /* 0x000000050000720c */ /* 0x040fe20003f44070 */
[----:B------:R-:W-:Y:S01]  /*0a30*/  @!P5 IMAD.IADD R13, R13, 0x1, -R0 ;  /* 0x000000010d0dd824 */ /* 0x000fe200078e0a00 */
[----:B------:R-:W-:Y:S01]  /*0a40*/  ISETP.GT.U32.AND P3, PT, R0, R7, PT ;  /* 0x000000070000720c */ /* 0x000fe20003f64070 */
[----:B------:R-:W-:Y:S01]  /*0a50*/  @!P1 IMAD.IADD R11, R11, 0x1, -R2 ;  /* 0x000000010b0b9824 */ /* 0x000fe200078e0a02 */
[----:B------:R-:W-:Y:S01]  /*0a60*/  ISETP.NE.AND P1, PT, R8, RZ, PT ;  /* 0x000000ff0800720c */ /* 0x000fe20003f25270 */
[----:B------:R-:W-:Y:S01]  /*0a70*/  IMAD.SHL.U32 R3, R28, 0x8, RZ ;  /* 0x000000081c037824 */ /* 0x000fe200078e00ff */
[C---:B------:R-:W-:Y:S01]  /*0a80*/  ISETP.GT.U32.AND P4, PT, R0.reuse, R13, PT ;  /* 0x0000000d0000720c */ /* 0x040fe20003f84070 */
[----:B------:R-:W-:Y:S01]  /*0a90*/  IMAD.MOV.U32 R2, RZ, RZ, R11 ;  /* 0x000000ffff027224 */ /* 0x000fe200078e000b */
[----:B------:R-:W-:-:S02]  /*0aa0*/  ISETP.GT.U32.AND P5, PT, R0, R15, PT ;  /* 0x0000000f0000720c */ /* 0x000fc40003fa4070 */
[----:B------:R-:W-:Y:S01]  /*0ab0*/  IADD3 R10, R19, UR4, R10 ;  /* 0x00000004130a7c10 */ /* 0x000fe2000fffe00a */
[----:B------:R-:W-:Y:S01]  /*0ac0*/  @!P6 IMAD.MOV R2, RZ, RZ, -R2 ;  /* 0x000000ffff02e224 */ /* 0x000fe200078e0a02 */
[----:B------:R-:W-:Y:S01]  /*0ad0*/  ISETP.GE.AND P6, PT, R14, RZ, PT ;  /* 0x000000ff0e00720c */ /* 0x000fe20003fc6270 */
[--C-:B------:R-:W-:Y:S01]  /*0ae0*/  @!P2 IMAD.IADD R5, R5, 0x1, -R0.reuse ;  /* 0x000000010505a824 */ /* 0x100fe200078e0a00 */
[----:B------:R-:W-:Y:S01]  /*0af0*/  ISETP.GE.AND P2, PT, R16, RZ, PT ;  /* 0x000000ff1000720c */ /* 0x000fe20003f46270 */
[--C-:B------:R-:W-:Y:S01]  /*0b00*/  @!P3 IMAD.IADD R7, R7, 0x1, -R0.reuse ;  /* 0x000000010707b824 */ /* 0x100fe200078e0a00 */
[----:B------:R-:W-:Y:S01]  /*0b10*/  ISETP.GE.AND P3, PT, R18, RZ, PT ;  /* 0x000000ff1200720c */ /* 0x000fe20003f66270 */
[----:B------:R-:W-:Y:S01]  /*0b20*/  @!P0 IMAD.MOV R5, RZ, RZ, -R5 ;  /* 0x000000ffff058224 */ /* 0x000fe200078e0a05 */
[----:B------:R-:W-:Y:S01]  /*0b30*/  @!P1 LOP3.LUT R2, RZ, R8, RZ, 0x33, !PT ;  /* 0x00000008ff029212 */ /* 0x000fe200078e33ff */
[--C-:B------:R-:W-:Y:S01]  /*0b40*/  @!P4 IMAD.IADD R13, R13, 0x1, -R0.reuse ;  /* 0x000000010d0dc824 */ /* 0x100fe200078e0a00 */
[----:B------:R-:W-:Y:S01]  /*0b50*/  ISETP.NE.AND P1, PT, R9, RZ, PT ;  /* 0x000000ff0900720c */ /* 0x000fe20003f25270 */
[----:B------:R-:W-:Y:S01]  /*0b60*/  @!P5 IMAD.IADD R15, R15, 0x1, -R0 ;  /* 0x000000010f0fd824 */ /* 0x000fe200078e0a00 */
[----:B------:R-:W-:Y:S01]  /*0b70*/  LOP3.LUT R0, RZ, R9, RZ, 0x33, !PT ;  /* 0x00000009ff007212 */ /* 0x000fe200078e33ff */
[----:B------:R-:W-:Y:S01]  /*0b80*/  IMAD R12, R2, UR8, RZ ;  /* 0x00000008020c7c24 */ /* 0x000fe2000f8e02ff */
[----:B------:R-:W-:Y:S01]  /*0b90*/  LOP3.LUT R3, R3, 0x30, R26, 0x48, !PT ;  /* 0x0000003003037812 */ /* 0x000fe200078e481a */
[----:B------:R-:W-:Y:S01]  /*0ba0*/  @!P6 IMAD.MOV R15, RZ, RZ, -R15 ;  /* 0x000000ffff0fe224 */ /* 0x000fe200078e0a0f */
[----:B------:R-:W-:Y:S01]  /*0bb0*/  SEL R5, R0, R5, !P1 ;  /* 0x0000000500057207 */ /* 0x000fe20004800000 */
[----:B------:R-:W-:Y:S01]  /*0bc0*/  @!P2 IMAD.MOV R7, RZ, RZ, -R7 ;  /* 0x000000ffff07a224 */ /* 0x000fe200078e0a07 */
[----:B------:R-:W0:Y:S01]  /*0bd0*/  LDC R14, c[0x0][0x238] ;  /* 0x00008e00ff0e7b82 */ /* 0x000e220000000800 */
[----:B------:R-:W-:Y:S01]  /*0be0*/  @!P3 IMAD.MOV R13, RZ, RZ, -R13 ;  /* 0x000000ffff0db224 */ /* 0x000fe200078e0a0d */
[----:B------:R-:W-:Y:S01]  /*0bf0*/  IADD3 R6, P0, R12, UR10, RZ ;  /* 0x0000000a0c067c10 */ /* 0x000fe2000ff1e0ff */
[----:B------:R-:W-:Y:S01]  /*0c00*/  IMAD R5, R5, UR5, RZ ;  /* 0x0000000505057c24 */ /* 0x000fe2000f8e02ff */
[C---:B------:R-:W-:Y:S01]  /*0c10*/  SEL R7, R0.reuse, R7, !P1 ;  /* 0x0000000700077207 */ /* 0x040fe20004800000 */
[----:B------:R-:W-:Y:S01]  /*0c20*/  IMAD.IADD R11, R3, 0x1, R10 ;  /* 0x00000001030b7824 */ /* 0x000fe200078e020a */
[----:B------:R-:W-:-:S02]  /*0c30*/  SEL R13, R0, R13, !P1 ;  /* 0x0000000d000d7207 */ /* 0x000fc40004800000 */
[----:B------:R-:W-:Y:S02]  /*0c40*/  CS2R R18, SRZ ;  /* 0x0000000000127805 */ /* 0x000fe4000001ff00 */
[----:B------:R-:W-:Y:S01]  /*0c50*/  SEL R0, R0, R15, !P1 ;  /* 0x0000000f00007207 */ /* 0x000fe20004800000 */
[----:B------:R-:W-:Y:S01]  /*0c60*/  IMAD R7, R7, UR5, RZ ;  /* 0x0000000507077c24 */ /* 0x000fe2000f8e02ff */
[----:B------:R-:W-:Y:S01]  /*0c70*/  IADD3 R10, P1, R5, UR12, RZ ;  /* 0x0000000c050a7c10 */ /* 0x000fe2000ff3e0ff */
[----:B------:R-:W-:Y:S01]  /*0c80*/  IMAD R13, R13, UR5, RZ ;  /* 0x000000050d0d7c24 */ /* 0x000fe2000f8e02ff */
[--C-:B------:R-:W-:Y:S01]  /*0c90*/  SHF.R.U32.HI R4, RZ, 0x2, R28.reuse ;  /* 0x00000002ff047819 */ /* 0x100fe2000001161c */
[----:B------:R-:W-:Y:S01]  /*0ca0*/  IMAD R2, R0, UR5, RZ ;  /* 0x0000000500027c24 */ /* 0x000fe2000f8e02ff */
[----:B------:R-:W-:Y:S01]  /*0cb0*/  SHF.R.S32.HI R0, RZ, 0x1f, R5 ;  /* 0x0000001fff007819 */ /* 0x000fe20000011405 */
[----:B------:R-:W-:Y:S01]  /*0cc0*/  ULDC UR5, c[0x0][0x23c] ;  /* 0x00008f0000057ab9 */ /* 0x000fe20000000800 */
[----:B------:R-:W-:Y:S01]  /*0cd0*/  SGXT.U32 R4, R4, 0x3 ;  /* 0x000000030404781a */ /* 0x000fe20000000000 */
[----:B------:R-:W-:Y:S01]  /*0ce0*/  USHF.L.U32 UR8, UR5, 0x6, URZ ;  /* 0x0000000605087899 */ /* 0x000fe2000800063f */
[----:B------:R-:W-:Y:S01]  /*0cf0*/  IADD3.X R5, R0, UR13, RZ, P1, !PT ;  /* 0x0000000d00057c10 */ /* 0x000fe20008ffe4ff */
[----:B------:R-:W-:Y:S01]  /*0d00*/  IMAD R40, R40, UR5, RZ ;  /* 0x0000000528287c24 */ /* 0x000fe2000f8e02ff */
[----:B------:R-:W-:Y:S01]  /*0d10*/  LEA.HI.X.SX32 R0, R12, UR11, 0x1, P0 ;  /* 0x0000000b0c007c11 */ /* 0x000fe200080f0eff */
[----:B------:R-:W-:Y:S01]  /*0d20*/  ULDC UR5, c[0x0][0x230] ;  /* 0x00008c0000057ab9 */ /* 0x000fe20000000800 */
[----:B------:R-:W-:-:S02]  /*0d30*/  SHF.R.S32.HI R12, RZ, 0x7, R28 ;  /* 0x00000007ff0c7819 */ /* 0x000fc4000001141c */
[----:B------:R-:W-:Y:S01]  /*0d40*/  LOP3.LUT R17, R4, 0x40, R17, 0xf8, !PT ;  /* 0x0000004004117812 */ /* 0x000fe200078ef811 */
[-C--:B0-----:R-:W-:Y:S01]  /*0d50*/  IMAD R39, R39, R14.reuse, RZ ;  /* 0x0000000e27277224 */ /* 0x081fe200078e02ff */
[----:B------:R-:W-:Y:S01]  /*0d60*/  SGXT R12, R12, 0x1 ;  /* 0x000000010c0c781a */ /* 0x000fe20000000200 */
[-C--:B------:R-:W-:Y:S01]  /*0d70*/  IMAD R29, R29, R14.reuse, RZ ;  /* 0x0000000e1d1d7224 */ /* 0x080fe200078e02ff */
[----:B------:R-:W-:Y:S01]  /*0d80*/  SHF.R.S32.HI R4, RZ, 0x1f, R7 ;  /* 0x0000001fff047819 */ /* 0x000fe20000011407 */
[-C--:B------:R-:W-:Y:S01]  /*0d90*/  IMAD R41, R41, R14.reuse, RZ ;  /* 0x0000000e29297224 */ /* 0x080fe200078e02ff */
[----:B------:R-:W-:Y:S01]  /*0da0*/  IADD3 R9, P2, R7, UR12, RZ ;  /* 0x0000000c07097c10 */ /* 0x000fe2000ff5e0ff */
[----:B------:R-:W-:Y:S01]  /*0db0*/  IMAD R31, R31, R14, RZ ;  /* 0x0000000e1f1f7224 */ /* 0x000fe200078e02ff */
[----:B------:R-:W-:Y:S01]  /*0dc0*/  SHF.R.S32.HI R3, RZ, 0x1f, R13 ;  /* 0x0000001fff037819 */ /* 0x000fe2000001140d */
[----:B------:R-:W-:Y:S01]  /*0dd0*/  IMAD.SHL.U32 R33, R14, 0x40, RZ ;  /* 0x000000400e217824 */ /* 0x000fe200078e00ff */
[----:B------:R-:W-:-:S02]  /*0de0*/  IADD3 R8, P3, R13, UR12, RZ ;  /* 0x0000000c0d087c10 */ /* 0x000fc4000ff7e0ff */
[----:B------:R-:W-:Y:S02]  /*0df0*/  SHF.R.S32.HI R13, RZ, 0x1f, R2 ;  /* 0x0000001fff0d7819 */ /* 0x000fe40000011402 */
[----:B------:R-:W-:Y:S02]  /*0e00*/  IADD3 R7, P4, R2, UR12, RZ ;  /* 0x0000000c02077c10 */ /* 0x000fe4000ff9e0ff */
[----:B------:R-:W-:Y:S02]  /*0e10*/  LOP3.LUT R15, R12, 0x90, RZ, 0xc0, !PT ;  /* 0x000000900c0f7812 */ /* 0x000fe400078ec0ff */
[----:B------:R-:W-:Y:S02]  /*0e20*/  IADD3.X R2, R13, UR13, RZ, P4, !PT ;  /* 0x0000000d0d027c10 */ /* 0x000fe4000a7fe4ff */
[----:B------:R-:W-:Y:S02]  /*0e30*/  LOP3.LUT R24, R17, 0x88, R24, 0xf8, !PT ;  /* 0x0000008811187812 */ /* 0x000fe400078ef818 */
[----:B------:R-:W-:-:S02]  /*0e40*/  CS2R R16, SRZ ;  /* 0x0000000000107805 */ /* 0x000fc4000001ff00 */
[----:B------:R-:W-:Y:S02]  /*0e50*/  LOP3.LUT R13, R12, 0x88, RZ, 0xc0, !PT ;  /* 0x000000880c0d7812 */ /* 0x000fe400078ec0ff */
[----:B------:R-:W-:Y:S02]  /*0e60*/  LOP3.LUT R30, R15, 0x7f, R28, 0x78, !PT ;  /* 0x0000007f0f1e7812 */ /* 0x000fe400078e781c */
[----:B------:R-:W-:Y:S02]  /*0e70*/  IADD3.X R4, R4, UR13, RZ, P2, !PT ;  /* 0x0000000d04047c10 */ /* 0x000fe400097fe4ff */
[----:B------:R-:W-:Y:S02]  /*0e80*/  IADD3.X R3, R3, UR13, RZ, P3, !PT ;  /* 0x0000000d03037c10 */ /* 0x000fe40009ffe4ff */
[----:B------:R-:W-:Y:S02]  /*0e90*/  SHF.R.S32.HI R38, RZ, 0x6, R38 ;  /* 0x00000006ff267819 */ /* 0x000fe40000011426 */
[----:B------:R-:W-:-:S02]  /*0ea0*/  LOP3.LUT R32, R13, 0x7f, R28, 0x78, !PT ;  /* 0x0000007f0d207812 */ /* 0x000fc400078e781c */
[----:B------:R-:W-:Y:S02]  /*0eb0*/  LOP3.LUT R34, R24, 0x8, RZ, 0x3c, !PT ;  /* 0x0000000818227812 */ /* 0x000fe400078e3cff */
[----:B------:R-:W-:-:S07]  /*0ec0*/  LOP3.LUT R35, R30, 0x20, RZ, 0x3c, !PT ;  /* 0x000000201e237812 */ /* 0x000fce00078e3cff */
.L_x_1:
[----:B------:R-:W-:Y:S02]  /*0ed0*/  SHF.R.U32.HI R12, RZ, 0x4, R28 ;  /* 0x00000004ff0c7819 */ /* 0x000fe4000001161c */
[----:B------:R-:W-:Y:S02]  /*0ee0*/  IADD3 R22, P2, R39, R6, RZ ;  /* 0x0000000627167210 */ /* 0x000fe40007f5e0ff */
[----:B------:R-:W-:Y:S02]  /*0ef0*/  SGXT.U32 R12, R12, 0x4 ;  /* 0x000000040c0c781a */ /* 0x000fe40000000000 */
[----:B------:R-:W-:Y:S02]  /*0f00*/  PRMT R43, RZ, 0x7610, R43 ;  /* 0x00007610ff2b7816 */ /* 0x000fe4000000002b */
[C---:B------:R-:W-:Y:S02]  /*0f10*/  ISETP.GE.AND P1, PT, R12.reuse, UR5, PT ;  /* 0x000000050c007c0c */ /* 0x040fe4000bf26270 */
[----:B------:R-:W-:-:S02]  /*0f20*/  LOP3.LUT R13, R12, 0x10, RZ, 0xfc, !PT ;  /* 0x000000100c0d7812 */ /* 0x000fc400078efcff */
[----:B------:R-:W-:Y:S02]  /*0f30*/  LOP3.LUT R12, R12, 0x20, RZ, 0xfc, !PT ;  /* 0x000000200c0c7812 */ /* 0x000fe400078efcff */
[----:B------:R-:W-:Y:S02]  /*0f40*/  ISETP.GE.AND P0, PT, R13, UR5, PT ;  /* 0x000000050d007c0c */ /* 0x000fe4000bf06270 */
[----:B------:R-:W-:Y:S02]  /*0f50*/  LEA.HI R13, R28, 0x30, RZ, 0x1c ;  /* 0x000000301c0d7811 */ /* 0x000fe400078fe0ff */
[----:B------:R-:W-:Y:S02]  /*0f60*/  LEA.HI.X.SX32 R23, R39, R0, 0x1, P2 ;  /* 0x0000000027177211 */ /* 0x000fe400010f0eff */
[----:B------:R-:W-:Y:S02]  /*0f70*/  ISETP.GE.AND P5, PT, R13, UR5, PT ;  /* 0x000000050d007c0c */ /* 0x000fe4000bfa6270 */
[----:B------:R-:W-:Y:S01]  /*0f80*/  ISETP.GE.AND P4, PT, R12, UR5, PT ;  /* 0x000000050c007c0c */ /* 0x000fe2000bf86270 */
[----:B------:R0:W2:Y:S01]  /*0f90*/  @!P1 LDG.E.U8 R43, desc[UR6][R22.64] ;  /* 0x00000006162b9981 */ /* 0x0000a2000c1e1100 */
[----:B------:R-:W-:-:S02]  /*0fa0*/  IADD3 R20, P3, R31, R6, RZ ;  /* 0x000000061f147210 */ /* 0x000fc40007f7e0ff */
[-C--:B------:R-:W-:Y:S02]  /*0fb0*/  IADD3 R14, P2, R29, R6.reuse, RZ ;  /* 0x000000061d0e7210 */ /* 0x080fe40007f5e0ff */
[----:B------:R-:W-:Y:S02]  /*0fc0*/  IADD3 R12, P1, R41, R6, RZ ;  /* 0x00000006290c7210 */ /* 0x000fe40007f3e0ff */
[----:B------:R-:W-:Y:S02]  /*0fd0*/  PRMT R45, RZ, 0x7610, R45 ;  /* 0x00007610ff2d7816 */ /* 0x000fe4000000002d */
[----:B------:R-:W-:Y:S02]  /*0fe0*/  PRMT R47, RZ, 0x7610, R47 ;  /* 0x00007610ff2f7816 */ /* 0x000fe4000000002f */
[----:B------:R-:W-:Y:S02]  /*0ff0*/  PRMT R49, RZ, 0x7610, R49 ;  /* 0x00007610ff317816 */ /* 0x000fe40000000031 */
[----:B------:R-:W-:-:S02]  /*1000*/  LEA.HI.X.SX32 R21, R31, R0, 0x1, P3 ;  /* 0x000000001f157211 */ /* 0x000fc400018f0eff */
[-C--:B------:R-:W-:Y:S02]  /*1010*/  LEA.HI.X.SX32 R15, R29, R0.reuse, 0x1, P2 ;  /* 0x000000001d0f7211 */ /* 0x080fe400010f0eff */
[----:B------:R-:W-:Y:S01]  /*1020*/  LEA.HI.X.SX32 R13, R41, R0, 0x1, P1 ;  /* 0x00000000290d7211 */ /* 0x000fe200008f0eff */
[----:B------:R-:W3:Y:S04]  /*1030*/  @!P0 LDG.E.U8 R45, desc[UR6][R20.64] ;  /* 0x00000006142d8981 */ /* 0x000ee8000c1e1100 */
[----:B------:R1:W4:Y:S04]  /*1040*/  @!P4 LDG.E.U8 R47, desc[UR6][R14.64] ;  /* 0x000000060e2fc981 */ /* 0x000328000c1e1100 */
[----:B------:R5:W4:Y:S01]  /*1050*/  @!P5 LDG.E.U8 R49, desc[UR6][R12.64] ;  /* 0x000000060c31d981 */ /* 0x000b22000c1e1100 */
[----:B------:R-:W-:Y:S01]  /*1060*/  BAR.SYNC.DEFER_BLOCKING 0x0 ;  /* 0x0000000000007b1d */ /* 0x000fe20000010000 */
[----:B0-----:R-:W-:-:S02]  /*1070*/  LOP3.LUT R22, R28, 0x3f, RZ, 0xc0, !PT ;  /* 0x0000003f1c167812 */ /* 0x001fc400078ec0ff */
[----:B------:R-:W-:Y:S02]  /*1080*/  IADD3 RZ, P0, R40, R7, RZ ;  /* 0x0000000728ff7210 */ /* 0x000fe40007f1e0ff */
[----:B------:R-:W-:Y:S02]  /*1090*/  SHF.R.S32.HI R36, RZ, 0x1f, R40 ;  /* 0x0000001fff247819 */ /* 0x000fe40000011428 */
[----:B------:R-:W-:Y:S02]  /*10a0*/  ISETP.GE.AND P3, PT, R22, UR5, PT ;  /* 0x0000000516007c0c */ /* 0x000fe4000bf66270 */
[----:B------:R-:W-:Y:S01]  /*10b0*/  IADD3 RZ, P1, R40, R9, RZ ;  /* 0x0000000928ff7210 */ /* 0x000fe20007f3e0ff */
[----:B------:R-:W-:Y:S01]  /*10c0*/  IMAD.X R23, R36, 0x1, R2, P0 ;  /* 0x0000000124177824 */ /* 0x000fe200000e0602 */
[C---:B------:R-:W-:Y:S02]  /*10d0*/  IADD3 RZ, P0, R40.reuse, R10, RZ ;  /* 0x0000000a28ff7210 */ /* 0x040fe40007f1e0ff */
[C---:B------:R-:W-:Y:S01]  /*10e0*/  IADD3 RZ, P2, R40.reuse, R8, RZ ;  /* 0x0000000828ff7210 */ /* 0x040fe20007f5e0ff */
[C---:B------:R-:W-:Y:S01]  /*10f0*/  IMAD.IADD R22, R40.reuse, 0x1, R7 ;  /* 0x0000000128167824 */ /* 0x040fe200078e0207 */
[----:B------:R-:W-:Y:S01]  /*1100*/  PRMT R37, RZ, 0x7610, R37 ;  /* 0x00007610ff257816 */ /* 0x000fe20000000025 */
[----:B-1----:R-:W-:Y:S01]  /*1110*/  IMAD.IADD R14, R40, 0x1, R9 ;  /* 0x00000001280e7824 */ /* 0x002fe200078e0209 */
[----:B------:R-:W-:Y:S01]  /*1120*/  PRMT R59, RZ, 0x7610, R59 ;  /* 0x00007610ff3b7816 */ /* 0x000fe2000000003b */
[----:B------:R-:W-:Y:S01]  /*1130*/  IMAD.X R15, R36, 0x1, R4, P1 ;  /* 0x00000001240f7824 */ /* 0x000fe200008e0604 */
[----:B------:R-:W-:Y:S01]  /*1140*/  PRMT R61, RZ, 0x7610, R61 ;  /* 0x00007610ff3d7816 */ /* 0x000fe2000000003d */
[----:B------:R-:W-:Y:S01]  /*1150*/  IMAD.IADD R20, R40, 0x1, R8 ;  /* 0x0000000128147824 */ /* 0x000fe200078e0208 */
[----:B------:R-:W-:Y:S01]  /*1160*/  PRMT R60, RZ, 0x7610, R60 ;  /* 0x00007610ff3c7816 */ /* 0x000fe2000000003c */
[----:B------:R-:W-:-:S02]  /*1170*/  IMAD.X R21, R36, 0x1, R3, P2 ;  /* 0x0000000124157824 */ /* 0x000fc400010e0603 */
[----:B-----5:R-:W-:Y:S02]  /*1180*/  IMAD.IADD R12, R40, 0x1, R10 ;  /* 0x00000001280c7824 */ /* 0x020fe400078e020a */
[----:B------:R-:W-:Y:S01]  /*1190*/  IMAD.X R13, R36, 0x1, R5, P0 ;  /* 0x00000001240d7824 */ /* 0x000fe200000e0605 */
[----:B--2---:R-:W-:Y:S04]  /*11a0*/  STS.U8 [R32+UR4], R43 ;  /* 0x0000002b20007988 */ /* 0x004fe80008000004 */
[----:B---3--:R-:W-:Y:S04]  /*11b0*/  STS.U8 [R32+UR4+0x100], R45 ;  /* 0x0001002d20007988 */ /* 0x008fe80008000004 */
[----:B----4-:R-:W-:Y:S04]  /*11c0*/  STS.U8 [R32+UR4+0x200], R47 ;  /* 0x0002002f20007988 */ /* 0x010fe80008000004 */
[----:B------:R-:W-:Y:S01]  /*11d0*/  STS.U8 [R32+UR4+0x300], R49 ;  /* 0x0003003120007988 */ /* 0x000fe20008000004 */
[----:B------:R-:W-:Y:S06]  /*11e0*/  BAR.SYNC.DEFER_BLOCKING 0x0 ;  /* 0x0000000000007b1d */ /* 0x000fec0000010000 */
[----:B------:R0:W2:Y:S04]  /*11f0*/  @!P3 LDG.E.U8 R37, desc[UR6][R22.64] ;  /* 0x000000061625b981 */ /* 0x0000a8000c1e1100 */
[----:B------:R1:W3:Y:S04]  /*1200*/  @!P3 LDG.E.U8 R59, desc[UR6][R14.64] ;  /* 0x000000060e3bb981 */ /* 0x0002e8000c1e1100 */
[----:B------:R-:W4:Y:S04]  /*1210*/  @!P3 LDG.E.U8 R61, desc[UR6][R20.64] ;  /* 0x00000006143db981 */ /* 0x000f28000c1e1100 */
[----:B------:R5:W4:Y:S04]  /*1220*/  @!P3 LDG.E.U8 R60, desc[UR6][R12.64] ;  /* 0x000000060c3cb981 */ /* 0x000b28000c1e1100 */
[----:B0-----:R-:W-:Y:S04]  /*1230*/  LDS.U8 R22, [R24+UR4] ;  /* 0x0000000418167984 */ /* 0x001fe80008000000 */
[----:B------:R-:W0:Y:S04]  /*1240*/  LDS.U8 R23, [R24+UR4+0x10] ;  /* 0x0000100418177984 */ /* 0x000e280008000000 */
[----:B------:R-:W-:Y:S04]  /*1250*/  LDS.U8 R36, [R24+UR4+0x100] ;  /* 0x0001000418247984 */ /* 0x000fe80008000000 */
[----:B------:R-:W0:Y:S04]  /*1260*/  LDS.U8 R45, [R24+UR4+0x110] ;  /* 0x00011004182d7984 */ /* 0x000e280008000000 */
[----:B------:R-:W-:Y:S04]  /*1270*/  LDS.U8 R57, [R24+UR4+0x120] ;  /* 0x0001200418397984 */ /* 0x000fe80008000000 */
[----:B------:R-:W0:Y:S04]  /*1280*/  LDS.U8 R42, [R24+UR4+0x130] ;  /* 0x00013004182a7984 */ /* 0x000e280008000000 */
[----:B------:R-:W-:Y:S04]  /*1290*/  LDS.U8 R58, [R24+UR4+0x20] ;  /* 0x00002004183a7984 */ /* 0x000fe80008000000 */
[----:B------:R-:W0:Y:S04]  /*12a0*/  LDS.U8 R43, [R24+UR4+0x30] ;  /* 0x00003004182b7984 */ /* 0x000e280008000000 */
[----:B------:R-:W-:Y:S04]  /*12b0*/  LDS.U8 R46, [R24+UR4+0x200] ;  /* 0x00020004182e7984 */ /* 0x000fe80008000000 */
[----:B-1----:R-:W1:Y:S04]  /*12c0*/  LDS.U8 R15, [R24+UR4+0x210] ;  /* 0x00021004180f7984 */ /* 0x002e680008000000 */
[----:B-----5:R-:W-:Y:S04]  /*12d0*/  LDS.U8 R12, [R24+UR4+0x220] ;  /* 0x00022004180c7984 */ /* 0x020fe80008000000 */
[----:B------:R-:W5:Y:S04]  /*12e0*/  LDS.U8 R13, [R24+UR4+0x230] ;  /* 0x00023004180d7984 */ /* 0x000f680008000000 */
[----:B------:R-:W-:Y:S04]  /*12f0*/  LDS.U8 R14, [R24+UR4+0x300] ;  /* 0x00030004180e7984 */ /* 0x000fe80008000000 */
[----:B------:R-:W5:Y:S01]  /*1300*/  LDS.U8 R21, [R24+UR4+0x310] ;  /* 0x0003100418157984 */ /* 0x000f620008000000 */
[----:B0-----:R-:W-:-:S02]  /*1310*/  IMAD R20, R23, 0x100, R22 ;  /* 0x0000010017147824 */ /* 0x001fc400078e0216 */
[----:B------:R-:W-:Y:S01]  /*1320*/  IMAD R22, R45, 0x100, R36 ;  /* 0x000001002d167824 */ /* 0x000fe200078e0224 */
[----:B------:R-:W-:Y:S01]  /*1330*/  LDS.U8 R56, [R34+UR4+0x20] ;  /* 0x0000200422387984 */ /* 0x000fe20008000000 */
[----:B------:R-:W-:-:S03]  /*1340*/  IMAD R57, R42, 0x100, R57 ;  /* 0x000001002a397824 */ /* 0x000fc600078e0239 */
[----:B------:R-:W-:Y:S04]  /*1350*/  LDS.U8 R55, [R34+UR4+0x120] ;  /* 0x0001200422377984 */ /* 0x000fe80008000000 */
[----:B------:R-:W-:Y:S01]  /*1360*/  LDS.U8 R36, [R34+UR4+0x130] ;  /* 0x0001300422247984 */ /* 0x000fe20008000000 */
[----:B------:R-:W-:-:S03]  /*1370*/  IMAD R58, R43, 0x100, R58 ;  /* 0x000001002b3a7824 */ /* 0x000fc600078e023a */
[----:B------:R-:W-:Y:S04]  /*1380*/  LDS.U8 R54, [R24+UR4+0x320] ;  /* 0x0003200418367984 */ /* 0x000fe80008000000 */
[----:B------:R-:W-:Y:S01]  /*1390*/  LDS.U8 R53, [R24+UR4+0x330] ;  /* 0x0003300418357984 */ /* 0x000fe20008000000 */
[----:B-1----:R-:W-:-:S03]  /*13a0*/  IMAD R46, R15, 0x100, R46 ;  /* 0x000001000f2e7824 */ /* 0x002fc600078e022e */
[----:B------:R-:W-:Y:S04]  /*13b0*/  LDS.U8 R52, [R34+UR4+0x200] ;  /* 0x0002000422347984 */ /* 0x000fe80008000000 */
[----:B------:R-:W-:Y:S01]  /*13c0*/  LDS.U8 R15, [R34+UR4+0x110] ;  /* 0x00011004220f7984 */ /* 0x000fe20008000000 */
[----:B-----5:R-:W-:-:S03]  /*13d0*/  IMAD R42, R13, 0x100, R12 ;  /* 0x000001000d2a7824 */ /* 0x020fc600078e020c */
[----:B------:R-:W-:Y:S04]  /*13e0*/  LDS.U8 R51, [R34+UR4+0x210] ;  /* 0x0002100422337984 */ /* 0x000fe80008000000 */
[----:B------:R-:W-:Y:S01]  /*13f0*/  LDS.U8 R12, [R34+UR4+0x10] ;  /* 0x00001004220c7984 */ /* 0x000fe20008000000 */
[----:B------:R-:W-:-:S03]  /*1400*/  IMAD R45, R21, 0x100, R14 ;  /* 0x00000100152d7824 */ /* 0x000fc600078e020e */
[----:B------:R-:W0:Y:S04]  /*1410*/  LDS.U8 R13, [R34+UR4+0x30] ;  /* 0x00003004220d7984 */ /* 0x000e280008000000 */
[----:B------:R-:W-:Y:S04]  /*1420*/  LDS.U8 R21, [R34+UR4] ;  /* 0x0000000422157984 */ /* 0x000fe80008000000 */
[----:B------:R-:W1:Y:S04]  /*1430*/  LDS.U8 R14, [R34+UR4+0x100] ;  /* 0x00010004220e7984 */ /* 0x000e680008000000 */
[----:B------:R-:W-:Y:S04]  /*1440*/  LDS.U8 R50, [R34+UR4+0x220] ;  /* 0x0002200422327984 */ /* 0x000fe80008000000 */
[----:B------:R-:W-:Y:S04]  /*1450*/  LDS.U8 R49, [R34+UR4+0x230] ;  /* 0x0002300422317984 */ /* 0x000fe80008000000 */
[----:B------:R-:W-:Y:S04]  /*1460*/  LDS.U8 R48, [R34+UR4+0x300] ;  /* 0x0003000422307984 */ /* 0x000fe80008000000 */
[----:B------:R-:W-:Y:S04]  /*1470*/  LDS.U8 R47, [R34+UR4+0x310] ;  /* 0x00031004222f7984 */ /* 0x000fe80008000000 */
[----:B------:R-:W-:Y:S04]  /*1480*/  LDS.U8 R44, [R34+UR4+0x320] ;  /* 0x00032004222c7984 */ /* 0x000fe80008000000 */
[----:B------:R-:W-:Y:S01]  /*1490*/  LDS.U8 R43, [R34+UR4+0x330] ;  /* 0x00033004222b7984 */ /* 0x000fe20008000000 */
[----:B------:R-:W-:Y:S01]  /*14a0*/  BAR.SYNC.DEFER_BLOCKING 0x0 ;  /* 0x0000000000007b1d */ /* 0x000fe20000010000 */
[----:B0-----:R-:W-:-:S02]  /*14b0*/  IMAD R56, R13, 0x100, R56 ;  /* 0x000001000d387824 */ /* 0x001fc400078e0238 */
[----:B-1----:R-:W-:Y:S02]  /*14c0*/  IMAD R14, R15, 0x100, R14 ;  /* 0x000001000f0e7824 */ /* 0x002fe400078e020e */
[----:B------:R-:W-:-:S03]  /*14d0*/  IMAD R21, R12, 0x100, R21 ;  /* 0x000001000c157824 */ /* 0x000fc600078e0215 */
[----:B------:R-:W-:Y:S01]  /*14e0*/  F2FP.F16.E4M3.UNPACK_B R23, R14 ;  /* 0x0000000eff17723e */ /* 0x000fe200020006ff */
[----:B------:R-:W-:Y:S01]  /*14f0*/  IMAD R55, R36, 0x100, R55 ;  /* 0x0000010024377824 */ /* 0x000fe200078e0237 */
[----:B------:R-:W-:Y:S02]  /*1500*/  F2FP.F16.E4M3.UNPACK_B R20, R20 ;  /* 0x00000014ff14723e */ /* 0x000fe400020006ff */
[----:B------:R-:W-:Y:S02]  /*1510*/  F2FP.F16.E4M3.UNPACK_B R22, R22 ;  /* 0x00000016ff16723e */ /* 0x000fe400020006ff */
[----:B------:R-:W-:Y:S01]  /*1520*/  F2FP.F16.E4M3.UNPACK_B R21, R21 ;  /* 0x00000015ff15723e */ /* 0x000fe200020006ff */
[----:B------:R-:W-:Y:S01]  /*1530*/  VIADD R38, R38, 0xffffffff ;  /* 0xffffffff26267836 */ /* 0x000fe20000000000 */
[----:B--2---:R-:W-:Y:S04]  /*1540*/  STS.U8 [R30+UR4], R37 ;  /* 0x000000251e007988 */ /* 0x004fe80008000004 */
[----:B---3--:R-:W-:Y:S04]  /*1550*/  STS.U8 [R30+UR4+0x200], R59 ;  /* 0x0002003b1e007988 */ /* 0x008fe80008000004 */
[----:B----4-:R-:W-:Y:S04]  /*1560*/  STS.U8 [R35+UR4+0x100], R61 ;  /* 0x0001003d23007988 */ /* 0x010fe80008000004 */
[----:B------:R-:W-:Y:S01]  /*1570*/  STS.U8 [R35+UR4+0x300], R60 ;  /* 0x0003003c23007988 */ /* 0x000fe20008000004 */
[----:B------:R-:W-:Y:S06]  /*1580*/  BAR.SYNC.DEFER_BLOCKING 0x0 ;  /* 0x0000000000007b1d */ /* 0x000fec0000010000 */
[----:B------:R-:W0:Y:S02]  /*1590*/  LDSM.16.M88.4 R12, [R11] ;  /* 0x000000000b0c783b */ /* 0x000e240000000200 */
[----:B0-----:R-:W-:-:S02]  /*15a0*/  F2FP.F16.E4M3.UNPACK_B R36, R12 ;  /* 0x0000000cff24723e */ /* 0x001fc400020006ff */
[----:B------:R-:W-:-:S07]  /*15b0*/  F2FP.F16.E4M3.UNPACK_B R37, R13 ;  /* 0x0000000dff25723e */ /* 0x000fce00020006ff */
[----:B------:R-:W-:Y:S01]  /*15c0*/  HMMA.16816.F32 R20, R20, R36, R16 ;  /* 0x000000241414723c */ /* 0x000fe20000001810 */
[----:B------:R-:W-:Y:S02]  /*15d0*/  F2FP.F16.E4M3.UNPACK_B R12, R12.H1 ;  /* 0x0000000cff0c723e */ /* 0x000fe400030006ff */
[----:B------:R-:W-:-:S04]  /*15e0*/  F2FP.F16.E4M3.UNPACK_B R13, R13.H1 ;  /* 0x0000000dff0d723e */ /* 0x000fc800030006ff */
[----:B------:R-:W-:Y:S02]  /*15f0*/  F2FP.F16.E4M3.UNPACK_B R16, R58 ;  /* 0x0000003aff10723e */ /* 0x000fe400020006ff */
[----:B------:R-:W-:Y:S02]  /*1600*/  F2FP.F16.E4M3.UNPACK_B R18, R57 ;  /* 0x00000039ff12723e */ /* 0x000fe400020006ff */
[----:B------:R-:W-:Y:S02]  /*1610*/  F2FP.F16.E4M3.UNPACK_B R17, R56 ;  /* 0x00000038ff11723e */ /* 0x000fe400020006ff */
[----:B------:R-:W-:-:S11]  /*1620*/  F2FP.F16.E4M3.UNPACK_B R19, R55 ;  /* 0x00000037ff13723e */ /* 0x000fd600020006ff */
[----:B------:R-:W-:Y:S07]  /*1630*/  HMMA.16816.F32 R16, R16, R12, R20 ;  /* 0x0000000c1010723c */ /* 0x000fee0000001814 */
[----:B------:R-:W-:Y:S02]  /*1640*/  IMAD R21, R51, 0x100, R52 ;  /* 0x0000010033157824 */ /* 0x000fe400078e0234 */
[----:B------:R-:W-:Y:S01]  /*1650*/  IMAD R23, R47, 0x100, R48 ;  /* 0x000001002f177824 */ /* 0x000fe200078e0230 */
[----:B------:R-:W-:-:S02]  /*1660*/  F2FP.F16.E4M3.UNPACK_B R20, R46 ;  /* 0x0000002eff14723e */ /* 0x000fc400020006ff */
[----:B------:R-:W-:Y:S02]  /*1670*/  F2FP.F16.E4M3.UNPACK_B R22, R45 ;  /* 0x0000002dff16723e */ /* 0x000fe400020006ff */
[----:B------:R-:W-:Y:S02]  /*1680*/  F2FP.F16.E4M3.UNPACK_B R21, R21 ;  /* 0x00000015ff15723e */ /* 0x000fe400020006ff */
[----:B------:R-:W-:Y:S02]  /*1690*/  F2FP.F16.E4M3.UNPACK_B R23, R23 ;  /* 0x00000017ff17723e */ /* 0x000fe400020006ff */
[----:B------:R-:W-:Y:S02]  /*16a0*/  F2FP.F16.E4M3.UNPACK_B R12, R14 ;  /* 0x0000000eff0c723e */ /* 0x000fe400020006ff */
[----:B------:R-:W-:-:S07]  /*16b0*/  F2FP.F16.E4M3.UNPACK_B R13, R15 ;  /* 0x0000000fff0d723e */ /* 0x000fce00020006ff */
[----:B------:R-:W-:Y:S01]  /*16c0*/  HMMA.16816.F32 R16, R20, R12, R16 ;  /* 0x0000000c1410723c */ /* 0x000fe20000001810 */
[----:B------:R-:W-:Y:S01]  /*16d0*/  IMAD R53, R53, 0x100, R54 ;  /* 0x0000010035357824 */ /* 0x000fe200078e0236 */
[----:B------:R-:W-:Y:S01]  /*16e0*/  ISETP.NE.U32.AND P0, PT, R38, RZ, PT ;  /* 0x000000ff2600720c */ /* 0x000fe20003f05070 */
[----:B------:R-:W-:Y:S02]  /*16f0*/  IMAD R49, R49, 0x100, R50 ;  /* 0x0000010031317824 */ /* 0x000fe400078e0232 */
[----:B------:R-:W-:Y:S02]  /*1700*/  IMAD R43, R43, 0x100, R44 ;  /* 0x000001002b2b7824 */ /* 0x000fe400078e022c */
[----:B------:R-:W-:Y:S02]  /*1710*/  F2FP.F16.E4M3.UNPACK_B R20, R14.H1 ;  /* 0x0000000eff14723e */ /* 0x000fe400030006ff */
[----:B------:R-:W-:Y:S01]  /*1720*/  F2FP.F16.E4M3.UNPACK_B R21, R15.H1 ;  /* 0x0000000fff15723e */ /* 0x000fe200030006ff */
[----:B------:R-:W-:Y:S01]  /*1730*/  USHF.R.S32.HI UR9, URZ, 0x1f, UR8 ;  /* 0x0000001f3f097899 */ /* 0x000fe20008011408 */
[----:B------:R-:W-:-:S02]  /*1740*/  F2FP.F16.E4M3.UNPACK_B R12, R42 ;  /* 0x0000002aff0c723e */ /* 0x000fc400020006ff */
[----:B------:R-:W-:Y:S02]  /*1750*/  F2FP.F16.E4M3.UNPACK_B R14, R53 ;  /* 0x00000035ff0e723e */ /* 0x000fe400020006ff */
[----:B------:R-:W-:Y:S02]  /*1760*/  F2FP.F16.E4M3.UNPACK_B R13, R49 ;  /* 0x00000031ff0d723e */ /* 0x000fe400020006ff */
[----:B------:R-:W-:Y:S02]  /*1770*/  F2FP.F16.E4M3.UNPACK_B R15, R43 ;  /* 0x0000002bff0f723e */ /* 0x000fe400020006ff */
[----:B------:R-:W-:Y:S02]  /*1780*/  IADD3 R10, P1, R10, UR8, RZ ;  /* 0x000000080a0a7c10 */ /* 0x000fe4000ff3e0ff */
[----:B------:R-:W-:Y:S02]  /*1790*/  IADD3 R9, P2, R9, UR8, RZ ;  /* 0x0000000809097c10 */ /* 0x000fe4000ff5e0ff */
[----:B------:R-:W-:-:S02]  /*17a0*/  IADD3 R8, P3, R8, UR8, RZ ;  /* 0x0000000808087c10 */ /* 0x000fc4000ff7e0ff */
[----:B------:R-:W-:Y:S01]  /*17b0*/  IADD3 R7, P4, R7, UR8, RZ ;  /* 0x0000000807077c10 */ /* 0x000fe2000ff9e0ff */
[----:B------:R-:W-:Y:S01]  /*17c0*/  HMMA.16816.F32 R16, R12, R20, R16 ;  /* 0x000000140c10723c */ /* 0x000fe20000001810 */
[----:B------:R-:W-:Y:S01]  /*17d0*/  IADD3 R6, P5, R33, R6, RZ ;  /* 0x0000000621067210 */ /* 0x000fe20007fbe0ff */
[----:B------:R-:W-:Y:S01]  /*17e0*/  UIADD3 UR5, UR5, -0x40, URZ ;  /* 0xffffffc005057890 */ /* 0x000fe2000fffe03f */
[----:B------:R-:W-:Y:S02]  /*17f0*/  IADD3.X R5, R5, UR9, RZ, P1, !PT ;  /* 0x0000000905057c10 */ /* 0x000fe40008ffe4ff */
[----:B------:R-:W-:Y:S02]  /*1800*/  IADD3.X R4, R4, UR9, RZ, P2, !PT ;  /* 0x0000000904047c10 */ /* 0x000fe400097fe4ff */
[----:B------:R-:W-:Y:S02]  /*1810*/  IADD3.X R3, R3, UR9, RZ, P3, !PT ;  /* 0x0000000903037c10 */ /* 0x000fe40009ffe4ff */
[----:B------:R-:W-:-:S02]  /*1820*/  IADD3.X R2, R2, UR9, RZ, P4, !PT ;  /* 0x0000000902027c10 */ /* 0x000fc4000a7fe4ff */
[----:B------:R-:W-:Y:S01]  /*1830*/  LEA.HI.X.SX32 R0, R33, R0, 0x1, P5 ;  /* 0x0000000021007211 */ /* 0x000fe200028f0eff */
[----:B------:R-:W-:-:S12]  /*1840*/  @P0 BRA `(.L_x_1) ;  /* 0xfffffff400a00947 */ /* 0x000fd8000383ffff */
.L_x_0:
[----:B------:R-:W0:Y:S01]  /*1850*/  S2UR UR5, SR_CgaCtaId ;  /* 0x00000000000579c3 */ /* 0x000e220000008800 */
[----:B------:R-:W-:-:S07]  /*1860*/  SHF.R.S32.HI R3, RZ, 0x3, R28 ;  /* 0x00000003ff037819 */ /* 0x000fce000001141c */
[----:B------:R-:W-:Y:S01]  /*1870*/  BAR.SYNC.DEFER_BLOCKING 0x0 ;  /* 0x0000000000007b1d */ /* 0x000fe20000010000 */
[C---:B------:R-:W-:Y:S01]  /*1880*/  IMAD.SHL.U32 R0, R28.reuse, 0x20, RZ ;  /* 0x000000201c007824 */ /* 0x040fe200078e00ff */
[----:B------:R-:W-:Y:S01]  /*1890*/  F2FP.SATFINITE.E4M3.F32.PACK_AB_MERGE_C R16, R17, R16, RZ ;  /* 0x000000101110723e */ /* 0x000fe200048070ff */
[----:B------:R-:W-:Y:S01]  /*18a0*/  IMAD.SHL.U32 R2, R28, 0x4, RZ ;  /* 0x000000041c027824 */ /* 0x000fe200078e00ff */
[----:B------:R-:W-:Y:S02]  /*18b0*/  SGXT R3, R3, 0x1 ;  /* 0x000000010303781a */ /* 0x000fe40000000200 */
[----:B------:R-:W-:Y:S01]  /*18c0*/  UMOV UR4, 0x400 ;  /* 0x0000040000047882 */ /* 0x000fe20000000000 */
[----:B------:R-:W-:Y:S01]  /*18d0*/  F2FP.SATFINITE.E4M3.F32.PACK_AB_MERGE_C R18, R19, R18, RZ ;  /* 0x000000121312723e */ /* 0x000fe200048070ff */
[----:B------:R-:W-:Y:S01]  /*18e0*/  ULDC.64 UR8, c[0x0][0x228] ;  /* 0x00008a0000087ab9 */ /* 0x000fe20000000a00 */
[----:B------:R-:W-:Y:S01]  /*18f0*/  LOP3.LUT R5, R3, 0xc0, RZ, 0xc0, !PT ;  /* 0x000000c003057812 */ /* 0x000fe200078ec0ff */
[----:B------:R-:W-:Y:S01]  /*1900*/  ULDC.64 UR10, c[0x0][0x220] ;  /* 0x00008800000a7ab9 */ /* 0x000fe20000000a00 */
[----:B------:R-:W-:-:S02]  /*1910*/  LOP3.LUT R3, R0, 0x40, RZ, 0xc0, !PT ;  /* 0x0000004000037812 */ /* 0x000fc400078ec0ff */
[--C-:B------:R-:W-:Y:S02]  /*1920*/  SHF.R.U32.HI R0, RZ, 0x5, R28.reuse ;  /* 0x00000005ff007819 */ /* 0x100fe4000001161c */
[----:B------:R-:W-:Y:S02]  /*1930*/  LOP3.LUT R3, R3, 0x1c, R28, 0xf8, !PT ;  /* 0x0000001c03037812 */ /* 0x000fe400078ef81c */
[----:B------:R-:W-:Y:S02]  /*1940*/  LOP3.LUT R7, R5, 0x1c, R2, 0xf8, !PT ;  /* 0x0000001c05077812 */ /* 0x000fe400078ef802 */
[----:B------:R-:W-:Y:S02]  /*1950*/  SGXT.U32 R0, R0, 0x1 ;  /* 0x000000010000781a */ /* 0x000fe40000000000 */
[----:B------:R-:W-:Y:S01]  /*1960*/  LOP3.LUT R3, R3, 0x2, R26, 0xf8, !PT ;  /* 0x0000000203037812 */ /* 0x000fe200078ef81a */
[----:B0-----:R-:W-:Y:S01]  /*1970*/  ULEA UR4, UR5, UR4, 0x18 ;  /* 0x0000000405047291 */ /* 0x001fe2000f8ec03f */
[----:B------:R-:W-:-:S02]  /*1980*/  LOP3.LUT R2, R16, 0xffff, RZ, 0xc0, !PT ;  /* 0x0000ffff10027812 */ /* 0x000fc400078ec0ff */
[----:B------:R-:W-:Y:S01]  /*1990*/  LOP3.LUT R5, R3, R0, RZ, 0xfc, !PT ;  /* 0x0000000003057212 */ /* 0x000fe200078efcff */
[----:B------:R-:W-:Y:S01]  /*19a0*/  ULDC UR5, c[0x0][0x244] ;  /* 0x0000910000057ab9 */ /* 0x000fe20000000800 */
[----:B------:R-:W-:Y:S01]  /*19b0*/  SHF.R.U32.HI R0, RZ, 0x8, R2 ;  /* 0x00000008ff007819 */ /* 0x000fe20000011602 */
[----:B------:R-:W-:Y:S01]  /*19c0*/  IMAD R2, R27, UR5, RZ ;  /* 0x000000051b027c24 */ /* 0x000fe2000f8e02ff */
[----:B------:R-:W-:Y:S02]  /*19d0*/  SHF.R.U32.HI R4, RZ, 0x4, R28 ;  /* 0x00000004ff047819 */ /* 0x000fe4000001161c */
[----:B------:R-:W-:Y:S01]  /*19e0*/  STS.U8 [R5+UR4], R16 ;  /* 0x0000001005007988 */ /* 0x000fe20008000004 */
[----:B------:R-:W-:Y:S02]  /*19f0*/  LOP3.LUT R26, R26, 0x20, RZ, 0xc0, !PT ;  /* 0x000000201a1a7812 */ /* 0x000fe400078ec0ff */
[----:B------:R-:W-:Y:S01]  /*1a00*/  SGXT.U32 R4, R4, 0x4 ;  /* 0x000000040404781a */ /* 0x000fe20000000000 */
[----:B------:R0:W-:Y:S01]  /*1a10*/  STS.U8 [R5+UR4+0x20], R0 ;  /* 0x0000200005007988 */ /* 0x0001e20008000004 */
[----:B------:R-:W-:Y:S01]  /*1a20*/  SHF.R.S32.HI R6, RZ, 0x1f, R2 ;  /* 0x0000001fff067819 */ /* 0x000fe20000011402 */
[----:B------:R-:W-:Y:S01]  /*1a30*/  VIADD R26, R26, UR4 ;  /* 0x000000041a1a7c36 */ /* 0x000fe20008000000 */
[----:B------:R-:W-:-:S02]  /*1a40*/  LOP3.LUT R25, R25, R4, RZ, 0xfc, !PT ;  /* 0x0000000419197212 */ /* 0x000fc400078efcff */
[----:B------:R-:W-:Y:S02]  /*1a50*/  LOP3.LUT R3, R28, 0x20, RZ, 0xc0, !PT ;  /* 0x000000201c037812 */ /* 0x000fe400078ec0ff */
[----:B------:R-:W-:Y:S02]  /*1a60*/  ISETP.GE.AND P0, PT, R25, UR9, PT ;  /* 0x0000000919007c0c */ /* 0x000fe4000bf06270 */
[----:B------:R-:W-:Y:S02]  /*1a70*/  SHF.R.U32.HI R4, RZ, 0x7, R28 ;  /* 0x00000007ff047819 */ /* 0x000fe4000001161c */
[----:B0-----:R-:W-:Y:S02]  /*1a80*/  LOP3.LUT R0, R18, 0xffff, RZ, 0xc0, !PT ;  /* 0x0000ffff12007812 */ /* 0x001fe400078ec0ff */
[----:B------:R-:W-:Y:S02]  /*1a90*/  LOP3.LUT R5, R5, 0x40, RZ, 0x3c, !PT ;  /* 0x0000004005057812 */ /* 0x000fe400078e3cff */
[----:B------:R-:W-:-:S02]  /*1aa0*/  SHF.R.U32.HI R0, RZ, 0x8, R0 ;  /* 0x00000008ff007819 */ /* 0x000fc40000011600 */
[----:B------:R-:W-:Y:S01]  /*1ab0*/  ISETP.LT.AND P0, PT, R27, UR8, !P0 ;  /* 0x000000081b007c0c */ /* 0x000fe2000c701270 */
[----:B------:R0:W-:Y:S01]  /*1ac0*/  STS.U8 [R5+UR4+0x80], R18 ;  /* 0x0000801205007988 */ /* 0x0001e20008000004 */
[----:B------:R-:W-:Y:S01]  /*1ad0*/  ULDC UR8, c[0x0][0x248] ;  /* 0x0000920000087ab9 */ /* 0x000fe20000000800 */
[----:B------:R-:W-:Y:S01]  /*1ae0*/  LOP3.LUT R7, R7, 0x40, R28, 0x78, !PT ;  /* 0x0000004007077812 */ /* 0x000fe200078e781c */
[----:B------:R-:W-:Y:S01]  /*1af0*/  IMAD R25, R25, UR8, RZ ;  /* 0x0000000819197c24 */ /* 0x000fe2000f8e02ff */
[----:B------:R0:W-:Y:S01]  /*1b00*/  STS.U8 [R5+UR4+0xa0], R0 ;  /* 0x0000a00005007988 */ /* 0x0001e20008000004 */
[----:B------:R-:W-:Y:S02]  /*1b10*/  LEA.HI R26, R3, R26, RZ, 0x1c ;  /* 0x0000001a031a7211 */ /* 0x000fe400078fe0ff */
[----:B------:R-:W-:Y:S01]  /*1b20*/  SGXT.U32 R4, R4, 0x1 ;  /* 0x000000010404781a */ /* 0x000fe20000000000 */
[----:B------:R-:W-:Y:S01]  /*1b30*/  BAR.SYNC.DEFER_BLOCKING 0x0 ;  /* 0x0000000000007b1d */ /* 0x000fe20000010000 */
[----:B------:R-:W-:-:S02]  /*1b40*/  IADD3 R2, P1, P2, R25, UR10, R2 ;  /* 0x0000000a19027c10 */ /* 0x000fc4000fa3e002 */
[----:B------:R-:W-:Y:S02]  /*1b50*/  SHF.R.S32.HI R25, RZ, 0x1f, R25 ;  /* 0x0000001fff197819 */ /* 0x000fe40000011419 */
[----:B------:R-:W-:Y:S02]  /*1b60*/  IADD3 R4, R7, R26, R4 ;  /* 0x0000001a07047210 */ /* 0x000fe40007ffe004 */
[----:B------:R-:W-:Y:S01]  /*1b70*/  IADD3.X R3, R25, UR11, R6, P1, P2 ;  /* 0x0000000b19037c10 */ /* 0x000fe20008fe4406 */
[----:B0-----:R-:W-:Y:S06]  /*1b80*/  @!P0 EXIT ;  /* 0x000000000000894d */ /* 0x001fec0003800000 */
[----:B------:R-:W0:Y:S04]  /*1b90*/  LDS.U8 R5, [R4] ;  /* 0x0000000004057984 */ /* 0x000e280000000000 */
[----:B0-----:R-:W-:Y:S01]  /*1ba0*/  STG.E.U8 desc[UR6][R2.64], R5 ;  /* 0x0000000502007986 */ /* 0x001fe2000c101106 */
[----:B------:R-:W-:Y:S05]  /*1bb0*/  EXIT ;  /* 0x000000000000794d */ /* 0x000fea0003800000 */
.L_x_2:
[----:B------:R-:W-:-:S00]  /*1bc0*/  BRA `(.L_x_2) ;  /* 0xfffffffc00fc7947 */ /* 0x000fc0000383ffff */
[----:B------:R-:W-:-:S00]  /*1bd0*/  NOP ;  /* 0x0000000000007918 */ /* 0x000fc00000000000 */
        /* <DEDUP_REMOVED lines=10> */
.L_x_3:


//--------------------- .nv.shared.matmul_kernel  --------------------------
	.section	.nv.shared.matmul_kernel,"aw",@nobits
	.sectionflags	@""
	.align	16
	.zero		1024


//--------------------- .nv.shared.reserved.0     --------------------------
	.section	.nv.shared.reserved.0,"aw",@nobits
	.weak		__nv_reservedSMEM_offset_0_alias
	.size		__nv_reservedSMEM_offset_0_alias, 0, 0
	.other		__nv_reservedSMEM_offset_0_alias,@"STO_CUDA_RESERVED_SHARED STV_DEFAULT"
__nv_reservedSMEM_offset_0_alias:
	.zero		0


//--------------------- .nv.constant0.matmul_kernel --------------------------
	.section	.nv.constant0.matmul_kernel,"a",@progbits
	.sectionflags	@""
	.align	4
.nv.constant0.matmul_kernel:
	.zero		608


//--------------------- SYMBOLS --------------------------

	.type		.nv.reservedSmem.offset0,@object
	.size		.nv.reservedSmem.offset0,0x4
